// auto-generated by cutlass_sweep.gemm — config: {"arch": "sm_90", "cluster_m": 2, "cluster_n": 1, "dtype": "bf16", "dtype_b": "bf16", "layout": "nt", "stages": 0, "tile_k": 32, "tile_m": 192, "tile_n": 64}
#include "cutlass/cutlass.h"
#include "cutlass/gemm/collective/collective_builder.hpp"
#include "cutlass/gemm/device/gemm_universal_adapter.h"
#include "cutlass/gemm/kernel/gemm_universal.hpp"
#include "cutlass/epilogue/collective/collective_builder.hpp"

using ElemA = cutlass::bfloat16_t;
using ElemB = cutlass::bfloat16_t;
using ElemCD = cutlass::bfloat16_t;
using Acc  = float;
using TileShape    = cute::Shape<cute::_192, cute::_64, cute::_32>;
using ClusterShape = cute::Shape<cute::_2, cute::_1, cute::_1>;

using CollectiveEpilogue = typename cutlass::epilogue::collective::CollectiveBuilder<
    cutlass::arch::Sm90, cutlass::arch::OpClassTensorOp,
    TileShape, ClusterShape,
    cutlass::epilogue::collective::EpilogueTileAuto,
    Acc, Acc,
    ElemCD, cutlass::layout::RowMajor, 128 / cutlass::sizeof_bits<ElemCD>::value,
    ElemCD, cutlass::layout::RowMajor, 128 / cutlass::sizeof_bits<ElemCD>::value,
    cutlass::epilogue::collective::EpilogueScheduleAuto
  >::CollectiveOp;

using CollectiveMainloop = typename cutlass::gemm::collective::CollectiveBuilder<
    cutlass::arch::Sm90, cutlass::arch::OpClassTensorOp,
    ElemA, cutlass::layout::RowMajor, 128 / cutlass::sizeof_bits<ElemA>::value,
    ElemB, cutlass::layout::ColumnMajor, 128 / cutlass::sizeof_bits<ElemB>::value,
    Acc,
    TileShape, ClusterShape,
    cutlass::gemm::collective::StageCountAutoCarveout<static_cast<int>(sizeof(typename CollectiveEpilogue::SharedStorage))>,
    cutlass::gemm::collective::KernelScheduleAuto
  >::CollectiveOp;

using GemmKernel = cutlass::gemm::kernel::GemmUniversal<
    cute::Shape<int,int,int,int>,
    CollectiveMainloop,
    CollectiveEpilogue
>;
using Gemm = cutlass::gemm::device::GemmUniversalAdapter<GemmKernel>;

// Force the device kernel symbol into the cubin without needing a host main.
auto* _anchor = &cutlass::device_kernel<GemmKernel>;


// ===== COMPILED SASS (sm_90a) =====

	.target	sm_90a

	.elftype	@"ET_EXEC"


//--------------------- .note.nv.tkinfo           --------------------------
	.section	.note.nv.tkinfo,"",@"SHT_NOTE"
	.sectionflags	@"SHF_NOTE_NV_TKINFO"
	.tkinfo
        /*0018*/ 	.word	0x00000002
        /*0030*/ 	.string	""
        /*0030*/ 	.string	"ptxas"
        /*0030*/ 	.string	"Cuda compilation tools, release 13.0, V13.0.88"
        /*0030*/ 	.string	"Build cuda_13.0.r13.0/compiler.36424714_0"
        /*0030*/ 	.string	"-arch sm_90a -m 64 "



//--------------------- .note.nv.cuinfo           --------------------------
	.section	.note.nv.cuinfo,"",@"SHT_NOTE"
	.sectionflags	@"SHF_NOTE_NV_CUINFO"
        /*0018*/ 	.short	0x0002
        /*001a*/ 	.short	0x005a
        /*001c*/ 	.short	0x0082
	.zero		2


//--------------------- .nv.info                  --------------------------
	.section	.nv.info,"",@"SHT_CUDA_INFO"
	.align	4


	//----- nvinfo : EIATTR_REGCOUNT
	.align		4
        /*0000*/ 	.byte	0x04, 0x2f
        /*0002*/ 	.short	(.L_15 - .L_14)
	.align		4
.L_14:
        /*0004*/ 	.word	index@(_ZN7cutlass13device_kernelINS_4gemm6kernel13GemmUniversalIN4cute5tupleIJiiiiEEENS1_10collective13CollectiveMmaINS1_34MainloopSm90TmaGmmaWarpSpecializedILi14ENS5_IJNS4_1CILi2EEENSA_ILi1EEESC_EEENS1_35KernelTmaWarpSpecializedCooperativeEEENS5_IJNSA_ILi192EEENSA_ILi64EEENSA_ILi32EEEEEENS_10bfloat16_tENS5_IJlSC_lEEESK_SL_NS4_8TiledMMAINS4_8MMA_AtomIJNS4_4SM904GMMA27MMA_64x64x16_F32BF16BF16_SSILNSP_5MajorE0ELSR_0ELNSP_7ScaleInE1ELSS_1EEEEEENS4_6LayoutISD_NS5_IJSC_NSA_ILi0EEESW_EEEEENS5_IJNS4_10UnderscoreESZ_SZ_EEEEENS4_13SM90_TMA_LOADENS4_14ComposedLayoutINS4_7SwizzleILi2ELi4ELi3EEENS4_18smem_ptr_flag_bitsILi16EEENSV_INS5_IJNSA_ILi8EEESI_EEENS5_IJSI_SC_EEEEEEEvNS4_8identityENS4_23SM90_TMA_LOAD_MULTICASTES1C_vS1D_EENS_8epilogue10collective6detail29Sm90TmaWarpSpecializedAdapterINS1H_15DefaultEpilogueISK_SL_SL_NS1G_6thread17LinearCombinationISK_Li1EffLNS1L_9ScaleType4KindE0ELNS_15FloatRoundStyleE2ESK_EENS1_15EpilogueDefaultEEEEEvvEEEEvNT_6ParamsE)
        /*0008*/ 	.word	0x000000a8


	//----- nvinfo : EIATTR_FRAME_SIZE
	.align		4
.L_15:
        /*000c*/ 	.byte	0x04, 0x11
        /*000e*/ 	.short	(.L_17 - .L_16)
	.align		4
.L_16:
        /*0010*/ 	.word	index@(_ZN7cutlass13device_kernelINS_4gemm6kernel13GemmUniversalIN4cute5tupleIJiiiiEEENS1_10collective13CollectiveMmaINS1_34MainloopSm90TmaGmmaWarpSpecializedILi14ENS5_IJNS4_1CILi2EEENSA_ILi1EEESC_EEENS1_35KernelTmaWarpSpecializedCooperativeEEENS5_IJNSA_ILi192EEENSA_ILi64EEENSA_ILi32EEEEEENS_10bfloat16_tENS5_IJlSC_lEEESK_SL_NS4_8TiledMMAINS4_8MMA_AtomIJNS4_4SM904GMMA27MMA_64x64x16_F32BF16BF16_SSILNSP_5MajorE0ELSR_0ELNSP_7ScaleInE1ELSS_1EEEEEENS4_6LayoutISD_NS5_IJSC_NSA_ILi0EEESW_EEEEENS5_IJNS4_10UnderscoreESZ_SZ_EEEEENS4_13SM90_TMA_LOADENS4_14ComposedLayoutINS4_7SwizzleILi2ELi4ELi3EEENS4_18smem_ptr_flag_bitsILi16EEENSV_INS5_IJNSA_ILi8EEESI_EEENS5_IJSI_SC_EEEEEEEvNS4_8identityENS4_23SM90_TMA_LOAD_MULTICASTES1C_vS1D_EENS_8epilogue10collective6detail29Sm90TmaWarpSpecializedAdapterINS1H_15DefaultEpilogueISK_SL_SL_NS1G_6thread17LinearCombinationISK_Li1EffLNS1L_9ScaleType4KindE0ELNS_15FloatRoundStyleE2ESK_EENS1_15EpilogueDefaultEEEEEvvEEEEvNT_6ParamsE)
        /*0014*/ 	.word	0x00000000


	//----- nvinfo : EIATTR_MIN_STACK_SIZE
	.align		4
.L_17:
        /*0018*/ 	.byte	0x04, 0x12
        /*001a*/ 	.short	(.L_19 - .L_18)
	.align		4
.L_18:
        /*001c*/ 	.word	index@(_ZN7cutlass13device_kernelINS_4gemm6kernel13GemmUniversalIN4cute5tupleIJiiiiEEENS1_10collective13CollectiveMmaINS1_34MainloopSm90TmaGmmaWarpSpecializedILi14ENS5_IJNS4_1CILi2EEENSA_ILi1EEESC_EEENS1_35KernelTmaWarpSpecializedCooperativeEEENS5_IJNSA_ILi192EEENSA_ILi64EEENSA_ILi32EEEEEENS_10bfloat16_tENS5_IJlSC_lEEESK_SL_NS4_8TiledMMAINS4_8MMA_AtomIJNS4_4SM904GMMA27MMA_64x64x16_F32BF16BF16_SSILNSP_5MajorE0ELSR_0ELNSP_7ScaleInE1ELSS_1EEEEEENS4_6LayoutISD_NS5_IJSC_NSA_ILi0EEESW_EEEEENS5_IJNS4_10UnderscoreESZ_SZ_EEEEENS4_13SM90_TMA_LOADENS4_14ComposedLayoutINS4_7SwizzleILi2ELi4ELi3EEENS4_18smem_ptr_flag_bitsILi16EEENSV_INS5_IJNSA_ILi8EEESI_EEENS5_IJSI_SC_EEEEEEEvNS4_8identityENS4_23SM90_TMA_LOAD_MULTICASTES1C_vS1D_EENS_8epilogue10collective6detail29Sm90TmaWarpSpecializedAdapterINS1H_15DefaultEpilogueISK_SL_SL_NS1G_6thread17LinearCombinationISK_Li1EffLNS1L_9ScaleType4KindE0ELNS_15FloatRoundStyleE2ESK_EENS1_15EpilogueDefaultEEEEEvvEEEEvNT_6ParamsE)
        /*0020*/ 	.word	0x00000000
.L_19:


//--------------------- .nv.compat                --------------------------
	.section	.nv.compat,"",@"SHT_CUDA_COMPAT_INFO"
	.align	4
        /*0000*/ 	.byte	0x02, 0x09, 0x01, 0x00, 0x02, 0x02, 0x04, 0x00, 0x02, 0x05, 0x05, 0x00, 0x03, 0x07, 0x01, 0x01
        /*0010*/ 	.byte	0x02, 0x03, 0x01, 0x00, 0x02, 0x06, 0x01, 0x00, 0x04, 0x0b, 0x08, 0x00, 0x00, 0x00, 0x00, 0x00
        /*0020*/ 	.byte	0x00, 0x00, 0x00, 0x00


//--------------------- .nv.info._ZN7cutlass13device_kernelINS_4gemm6kernel13GemmUniversalIN4cute5tupleIJiiiiEEENS1_10collective13CollectiveMmaINS1_34MainloopSm90TmaGmmaWarpSpecializedILi14ENS5_IJNS4_1CILi2EEENSA_ILi1EEESC_EEENS1_35KernelTmaWarpSpecializedCooperativeEEENS5_IJNSA_ILi192EEENSA_ILi64EEENSA_ILi32EEEEEENS_10bfloat16_tENS5_IJlSC_lEEESK_SL_NS4_8TiledMMAINS4_8MMA_AtomIJNS4_4SM904GMMA27MMA_64x64x16_F32BF16BF16_SSILNSP_5MajorE0ELSR_0ELNSP_7ScaleInE1ELSS_1EEEEEENS4_6LayoutISD_NS5_IJSC_NSA_ILi0EEESW_EEEEENS5_IJNS4_10UnderscoreESZ_SZ_EEEEENS4_13SM90_TMA_LOADENS4_14ComposedLayoutINS4_7SwizzleILi2ELi4ELi3EEENS4_18smem_ptr_flag_bitsILi16EEENSV_INS5_IJNSA_ILi8EEESI_EEENS5_IJSI_SC_EEEEEEEvNS4_8identityENS4_23SM90_TMA_LOAD_MULTICASTES1C_vS1D_EENS_8epilogue10collective6detail29Sm90TmaWarpSpecializedAdapterINS1H_15DefaultEpilogueISK_SL_SL_NS1G_6thread17LinearCombinationISK_Li1EffLNS1L_9ScaleType4KindE0ELNS_15FloatRoundStyleE2ESK_EENS1_15EpilogueDefaultEEEEEvvEEEEvNT_6ParamsE --------------------------
	.section	.nv.info._ZN7cutlass13device_kernelINS_4gemm6kernel13GemmUniversalIN4cute5tupleIJiiiiEEENS1_10collective13CollectiveMmaINS1_34MainloopSm90TmaGmmaWarpSpecializedILi14ENS5_IJNS4_1CILi2EEENSA_ILi1EEESC_EEENS1_35KernelTmaWarpSpecializedCooperativeEEENS5_IJNSA_ILi192EEENSA_ILi64EEENSA_ILi32EEEEEENS_10bfloat16_tENS5_IJlSC_lEEESK_SL_NS4_8TiledMMAINS4_8MMA_AtomIJNS4_4SM904GMMA27MMA_64x64x16_F32BF16BF16_SSILNSP_5MajorE0ELSR_0ELNSP_7ScaleInE1ELSS_1EEEEEENS4_6LayoutISD_NS5_IJSC_NSA_ILi0EEESW_EEEEENS5_IJNS4_10UnderscoreESZ_SZ_EEEEENS4_13SM90_TMA_LOADENS4_14ComposedLayoutINS4_7SwizzleILi2ELi4ELi3EEENS4_18smem_ptr_flag_bitsILi16EEENSV_INS5_IJNSA_ILi8EEESI_EEENS5_IJSI_SC_EEEEEEEvNS4_8identityENS4_23SM90_TMA_LOAD_MULTICASTES1C_vS1D_EENS_8epilogue10collective6detail29Sm90TmaWarpSpecializedAdapterINS1H_15DefaultEpilogueISK_SL_SL_NS1G_6thread17LinearCombinationISK_Li1EffLNS1L_9ScaleType4KindE0ELNS_15FloatRoundStyleE2ESK_EENS1_15EpilogueDefaultEEEEEvvEEEEvNT_6ParamsE,"",@"SHT_CUDA_INFO"
	.sectionflags	@""
	.align	4


	//----- nvinfo : EIATTR_CUDA_API_VERSION
	.align		4
        /*0000*/ 	.byte	0x04, 0x37
        /*0002*/ 	.short	(.L_21 - .L_20)
.L_20:
        /*0004*/ 	.word	0x00000082


	//----- nvinfo : EIATTR_KPARAM_INFO
	.align		4
.L_21:
        /*0008*/ 	.byte	0x04, 0x17
        /*000a*/ 	.short	(.L_23 - .L_22)
.L_22:
        /*000c*/ 	.word	0x00000000
        /*0010*/ 	.short	0x0000
        /*0012*/ 	.short	0x0070
        /*0014*/ 	.byte	0x00, 0xf0, 0x01, 0x10


	//----- nvinfo : EIATTR_SPARSE_MMA_MASK
	.align		4
.L_23:
        /*0018*/ 	.byte	0x03, 0x50
        /*001a*/ 	.short	0x0000


	//----- nvinfo : EIATTR_MAXREG_COUNT
	.align		4
        /*001c*/ 	.byte	0x03, 0x1b
        /*001e*/ 	.short	0x00a8


	//----- nvinfo : EIATTR_NUM_BARRIERS
	.align		4
        /*0020*/ 	.byte	0x02, 0x4c
        /*0022*/ 	.byte	0x01
	.zero		1


	//----- nvinfo : EIATTR_EXTERNS
	.align		4
        /*0024*/ 	.byte	0x04, 0x0f
        /*0026*/ 	.short	(.L_25 - .L_24)


	//   ....[0]....
	.align		4
.L_24:
        /*0028*/ 	.word	index@(__assertfail)


	//----- nvinfo : EIATTR_MERCURY_ISA_VERSION
	.align		4
.L_25:
        /*002c*/ 	.byte	0x03, 0x5f
        /*002e*/ 	.short	0x0101


	//----- nvinfo : EIATTR_INT_WARP_WIDE_INSTR_OFFSETS
	.align		4
        /*0030*/ 	.byte	0x04, 0x31
        /*0032*/ 	.short	(.L_27 - .L_26)


	//   ....[0]....
.L_26:
        /*0034*/ 	.word	0x00000600


	//   ....[1]....
        /*0038*/ 	.word	0x00000630


	//   ....[2]....
        /*003c*/ 	.word	0x000007f0


	//----- nvinfo : EIATTR_COOP_GROUP_MASK_REGIDS
	.align		4
.L_27:
        /*0040*/ 	.byte	0x04, 0x29
        /*0042*/ 	.short	(.L_29 - .L_28)


	//   ....[0]....
.L_28:
        /*0044*/ 	.word	0xffffffff


	//   ....[1]....
        /*0048*/ 	.word	0xffffffff


	//   ....[2]....
        /*004c*/ 	.word	0xffffffff


	//   ....[3]....
        /*0050*/ 	.word	0xffffffff


	//   ....[4]....
        /*0054*/ 	.word	0xffffffff


	//   ....[5]....
        /*0058*/ 	.word	0xffffffff


	//----- nvinfo : EIATTR_COOP_GROUP_INSTR_OFFSETS
	.align		4
.L_29:
        /*005c*/ 	.byte	0x04, 0x28
        /*005e*/ 	.short	(.L_31 - .L_30)


	//   ....[0]....
.L_30:
        /*0060*/ 	.word	0x00000060


	//   ....[1]....
        /*0064*/ 	.word	0x00000070


	//   ....[2]....
        /*0068*/ 	.word	0x00000130


	//   ....[3]....
        /*006c*/ 	.word	0x00000440


	//   ....[4]....
        /*0070*/ 	.word	0x00000970


	//   ....[5]....
        /*0074*/ 	.word	0x00001610


	//----- nvinfo : EIATTR_REG_RECONFIG
	.align		4
.L_31:
        /*0078*/ 	.byte	0x01, 0x54
	.zero		2


	//----- nvinfo : EIATTR_SYSCALL_OFFSETS
	.align		4
        /*007c*/ 	.byte	0x04, 0x46
        /*007e*/ 	.short	(.L_33 - .L_32)


	//   ....[0]....
.L_32:
        /*0080*/ 	.word	0x00001800


	//----- nvinfo : EIATTR_MBARRIER_INSTR_OFFSETS
	.align		4
.L_33:
        /*0084*/ 	.byte	0x04, 0x39
        /*0086*/ 	.short	(.L_35 - .L_34)


	//   ....[0]....
.L_34:
        /*0088*/ 	.word	0x00000250
        /*008c*/ 	.word	0x000000ff
        /*0090*/ 	.word	0x00000000
        /*0094*/ 	.short	0x0100
        /*0096*/ 	.byte	0x08
	.zero		1


	//   ....[1]....
        /*0098*/ 	.word	0x00000260
        /*009c*/ 	.word	0x000000ff
        /*00a0*/ 	.word	0x00000070
        /*00a4*/ 	.short	0x0100
        /*00a6*/ 	.byte	0x08
	.zero		1


	//   ....[2]....
        /*00a8*/ 	.word	0x00000270
        /*00ac*/ 	.word	0x000000ff
        /*00b0*/ 	.word	0x00000008
        /*00b4*/ 	.short	0x0100
        /*00b6*/ 	.byte	0x08
	.zero		1


	//   ....[3]....
        /*00b8*/ 	.word	0x00000280
        /*00bc*/ 	.word	0x000000ff
        /*00c0*/ 	.word	0x00000078
        /*00c4*/ 	.short	0x0100
        /*00c6*/ 	.byte	0x08
	.zero		1


	//   ....[4]....
        /*00c8*/ 	.word	0x00000290
        /*00cc*/ 	.word	0x000000ff
        /*00d0*/ 	.word	0x00000010
        /*00d4*/ 	.short	0x0100
        /*00d6*/ 	.byte	0x08
	.zero		1


	//   ....[5]....
        /*00d8*/ 	.word	0x000002a0
        /*00dc*/ 	.word	0x000000ff
        /*00e0*/ 	.word	0x00000080
        /*00e4*/ 	.short	0x0100
        /*00e6*/ 	.byte	0x08
	.zero		1


	//   ....[6]....
        /*00e8*/ 	.word	0x000002b0
        /*00ec*/ 	.word	0x000000ff
        /*00f0*/ 	.word	0x00000018
        /*00f4*/ 	.short	0x0100
        /*00f6*/ 	.byte	0x08
	.zero		1


	//   ....[7]....
        /*00f8*/ 	.word	0x000002c0
        /*00fc*/ 	.word	0x000000ff
        /*0100*/ 	.word	0x00000088
        /*0104*/ 	.short	0x0100
        /*0106*/ 	.byte	0x08
	.zero		1


	//   ....[8]....
        /*0108*/ 	.word	0x000002d0
        /*010c*/ 	.word	0x000000ff
        /*0110*/ 	.word	0x00000020
        /*0114*/ 	.short	0x0100
        /*0116*/ 	.byte	0x08
	.zero		1


	//   ....[9]....
        /*0118*/ 	.word	0x000002e0
        /*011c*/ 	.word	0x000000ff
        /*0120*/ 	.word	0x00000090
        /*0124*/ 	.short	0x0100
        /*0126*/ 	.byte	0x08
	.zero		1


	//   ....[10]....
        /*0128*/ 	.word	0x000002f0
        /*012c*/ 	.word	0x000000ff
        /*0130*/ 	.word	0x00000028
        /*0134*/ 	.short	0x0100
        /*0136*/ 	.byte	0x08
	.zero		1


	//   ....[11]....
        /*0138*/ 	.word	0x00000300
        /*013c*/ 	.word	0x000000ff
        /*0140*/ 	.word	0x00000098
        /*0144*/ 	.short	0x0100
        /*0146*/ 	.byte	0x08
	.zero		1


	//   ....[12]....
        /*0148*/ 	.word	0x00000310
        /*014c*/ 	.word	0x000000ff
        /*0150*/ 	.word	0x00000030
        /*0154*/ 	.short	0x0100
        /*0156*/ 	.byte	0x08
	.zero		1


	//   ....[13]....
        /*0158*/ 	.word	0x00000320
        /*015c*/ 	.word	0x000000ff
        /*0160*/ 	.word	0x000000a0
        /*0164*/ 	.short	0x0100
        /*0166*/ 	.byte	0x08
	.zero		1


	//   ....[14]....
        /*0168*/ 	.word	0x00000330
        /*016c*/ 	.word	0x000000ff
        /*0170*/ 	.word	0x00000038
        /*0174*/ 	.short	0x0100
        /*0176*/ 	.byte	0x08
	.zero		1


	//   ....[15]....
        /*0178*/ 	.word	0x00000340
        /*017c*/ 	.word	0x000000ff
        /*0180*/ 	.word	0x000000a8
        /*0184*/ 	.short	0x0100
        /*0186*/ 	.byte	0x08
	.zero		1


	//   ....[16]....
        /*0188*/ 	.word	0x00000350
        /*018c*/ 	.word	0x000000ff
        /*0190*/ 	.word	0x00000040
        /*0194*/ 	.short	0x0100
        /*0196*/ 	.byte	0x08
	.zero		1


	//   ....[17]....
        /*0198*/ 	.word	0x00000360
        /*019c*/ 	.word	0x000000ff
        /*01a0*/ 	.word	0x000000b0
        /*01a4*/ 	.short	0x0100
        /*01a6*/ 	.byte	0x08
	.zero		1


	//   ....[18]....
        /*01a8*/ 	.word	0x00000370
        /*01ac*/ 	.word	0x000000ff
        /*01b0*/ 	.word	0x00000048
        /*01b4*/ 	.short	0x0100
        /*01b6*/ 	.byte	0x08
	.zero		1


	//   ....[19]....
        /*01b8*/ 	.word	0x00000380
        /*01bc*/ 	.word	0x000000ff
        /*01c0*/ 	.word	0x000000b8
        /*01c4*/ 	.short	0x0100
        /*01c6*/ 	.byte	0x08
	.zero		1


	//   ....[20]....
        /*01c8*/ 	.word	0x00000390
        /*01cc*/ 	.word	0x000000ff
        /*01d0*/ 	.word	0x00000050
        /*01d4*/ 	.short	0x0100
        /*01d6*/ 	.byte	0x08
	.zero		1


	//   ....[21]....
        /*01d8*/ 	.word	0x000003a0
        /*01dc*/ 	.word	0x000000ff
        /*01e0*/ 	.word	0x000000c0
        /*01e4*/ 	.short	0x0100
        /*01e6*/ 	.byte	0x08
	.zero		1


	//   ....[22]....
        /*01e8*/ 	.word	0x000003b0
        /*01ec*/ 	.word	0x000000ff
        /*01f0*/ 	.word	0x00000058
        /*01f4*/ 	.short	0x0100
        /*01f6*/ 	.byte	0x08
	.zero		1


	//   ....[23]....
        /*01f8*/ 	.word	0x000003c0
        /*01fc*/ 	.word	0x000000ff
        /*0200*/ 	.word	0x000000c8
        /*0204*/ 	.short	0x0100
        /*0206*/ 	.byte	0x08
	.zero		1


	//   ....[24]....
        /*0208*/ 	.word	0x000003d0
        /*020c*/ 	.word	0x000000ff
        /*0210*/ 	.word	0x00000060
        /*0214*/ 	.short	0x0100
        /*0216*/ 	.byte	0x08
	.zero		1


	//   ....[25]....
        /*0218*/ 	.word	0x000003e0
        /*021c*/ 	.word	0x000000ff
        /*0220*/ 	.word	0x000000d0
        /*0224*/ 	.short	0x0100
        /*0226*/ 	.byte	0x08
	.zero		1


	//   ....[26]....
        /*0228*/ 	.word	0x000003f0
        /*022c*/ 	.word	0x000000ff
        /*0230*/ 	.word	0x00000068
        /*0234*/ 	.short	0x0100
        /*0236*/ 	.byte	0x08
	.zero		1


	//   ....[27]....
        /*0238*/ 	.word	0x00000400
        /*023c*/ 	.word	0x000000ff
        /*0240*/ 	.word	0x000000d8
        /*0244*/ 	.short	0x0100
        /*0246*/ 	.byte	0x08
	.zero		1


	//   ....[28]....
        /*0248*/ 	.word	0x00000880
        /*024c*/ 	.word	0x000000ff
        /*0250*/ 	.word	0x000000f0
        /*0254*/ 	.short	0x0100
        /*0256*/ 	.byte	0x06
	.zero		1


	//   ....[29]....
        /*0258*/ 	.word	0x00000910
        /*025c*/ 	.word	0x000000ff
        /*0260*/ 	.word	0x000000f8
        /*0264*/ 	.short	0x0100
        /*0266*/ 	.byte	0x06
	.zero		1


	//   ....[30]....
        /*0268*/ 	.word	0x000018c0
        /*026c*/ 	.word	0x00000003
        /*0270*/ 	.word	0x00000000
        /*0274*/ 	.short	0x010a
        /*0276*/ 	.byte	0x3f
	.zero		1


	//   ....[31]....
        /*0278*/ 	.word	0x00001920
        /*027c*/ 	.word	0x00000003
        /*0280*/ 	.word	0x00000000
        /*0284*/ 	.short	0x010a
        /*0286*/ 	.byte	0x3f
	.zero		1


	//   ....[32]....
        /*0288*/ 	.word	0x00001c80
        /*028c*/ 	.word	0x00000005
        /*0290*/ 	.word	0x00000000
        /*0294*/ 	.short	0x010a
        /*0296*/ 	.byte	0x3f
	.zero		1


	//   ....[33]....
        /*0298*/ 	.word	0x00001cc0
        /*029c*/ 	.word	0x00000005
        /*02a0*/ 	.word	0x00000000
        /*02a4*/ 	.short	0x010a
        /*02a6*/ 	.byte	0x3f
	.zero		1


	//   ....[34]....
        /*02a8*/ 	.word	0x00001f00
        /*02ac*/ 	.word	0x00000004
        /*02b0*/ 	.word	0x00000000
        /*02b4*/ 	.short	0x0101
        /*02b6*/ 	.byte	0x3f
	.zero		1


	//   ....[35]....
        /*02b8*/ 	.word	0x00002110
        /*02bc*/ 	.word	0x00000000
        /*02c0*/ 	.word	0x00000000
        /*02c4*/ 	.short	0x0101
        /*02c6*/ 	.byte	0x3f
	.zero		1


	//   ....[36]....
        /*02c8*/ 	.word	0x00007e10
        /*02cc*/ 	.word	0x00000017
        /*02d0*/ 	.word	0x00000070
        /*02d4*/ 	.short	0x010a
        /*02d6*/ 	.byte	0x3f
	.zero		1


	//   ....[37]....
        /*02d8*/ 	.word	0x000081a0
        /*02dc*/ 	.word	0x00000006
        /*02e0*/ 	.word	0x000000f8
        /*02e4*/ 	.short	0x0101
        /*02e6*/ 	.byte	0x3f
	.zero		1


	//   ....[38]....
        /*02e8*/ 	.word	0x000088f0
        /*02ec*/ 	.word	0x00000007
        /*02f0*/ 	.word	0x00000000
        /*02f4*/ 	.short	0x010a
        /*02f6*/ 	.byte	0x3f
	.zero		1


	//   ....[39]....
        /*02f8*/ 	.word	0x00008970
        /*02fc*/ 	.word	0x00000006
        /*0300*/ 	.word	0x00000000
        /*0304*/ 	.short	0x010a
        /*0306*/ 	.byte	0x3f
	.zero		1


	//   ....[40]....
        /*0308*/ 	.word	0x00008a00
        /*030c*/ 	.word	0x00000007
        /*0310*/ 	.word	0x00000000
        /*0314*/ 	.short	0x010a
        /*0316*/ 	.byte	0x3f
	.zero		1


	//   ....[41]....
        /*0318*/ 	.word	0x00008a90
        /*031c*/ 	.word	0x00000006
        /*0320*/ 	.word	0x00000000
        /*0324*/ 	.short	0x010a
        /*0326*/ 	.byte	0x3f
	.zero		1


	//   ....[42]....
        /*0328*/ 	.word	0x00008b20
        /*032c*/ 	.word	0x00000007
        /*0330*/ 	.word	0x00000000
        /*0334*/ 	.short	0x010a
        /*0336*/ 	.byte	0x3f
	.zero		1


	//   ....[43]....
        /*0338*/ 	.word	0x00008bb0
        /*033c*/ 	.word	0x00000006
        /*0340*/ 	.word	0x00000000
        /*0344*/ 	.short	0x010a
        /*0346*/ 	.byte	0x3f
	.zero		1


	//   ....[44]....
        /*0348*/ 	.word	0x00008c40
        /*034c*/ 	.word	0x00000007
        /*0350*/ 	.word	0x00000000
        /*0354*/ 	.short	0x010a
        /*0356*/ 	.byte	0x3f
	.zero		1


	//   ....[45]....
        /*0358*/ 	.word	0x00008cd0
        /*035c*/ 	.word	0x00000006
        /*0360*/ 	.word	0x00000000
        /*0364*/ 	.short	0x010a
        /*0366*/ 	.byte	0x3f
	.zero		1


	//   ....[46]....
        /*0368*/ 	.word	0x00008d60
        /*036c*/ 	.word	0x00000007
        /*0370*/ 	.word	0x00000000
        /*0374*/ 	.short	0x010a
        /*0376*/ 	.byte	0x3f
	.zero		1


	//   ....[47]....
        /*0378*/ 	.word	0x00008df0
        /*037c*/ 	.word	0x00000006
        /*0380*/ 	.word	0x00000000
        /*0384*/ 	.short	0x010a
        /*0386*/ 	.byte	0x3f
	.zero		1


	//   ....[48]....
        /*0388*/ 	.word	0x00008e80
        /*038c*/ 	.word	0x00000007
        /*0390*/ 	.word	0x00000000
        /*0394*/ 	.short	0x010a
        /*0396*/ 	.byte	0x3f
	.zero		1


	//   ....[49]....
        /*0398*/ 	.word	0x00008f10
        /*039c*/ 	.word	0x00000006
        /*03a0*/ 	.word	0x00000000
        /*03a4*/ 	.short	0x010a
        /*03a6*/ 	.byte	0x3f
	.zero		1


	//   ....[50]....
        /*03a8*/ 	.word	0x00008fa0
        /*03ac*/ 	.word	0x00000007
        /*03b0*/ 	.word	0x00000000
        /*03b4*/ 	.short	0x010a
        /*03b6*/ 	.byte	0x3f
	.zero		1


	//   ....[51]....
        /*03b8*/ 	.word	0x00009030
        /*03bc*/ 	.word	0x00000005
        /*03c0*/ 	.word	0x00000000
        /*03c4*/ 	.short	0x010a
        /*03c6*/ 	.byte	0x3f
	.zero		1


	//   ....[52]....
        /*03c8*/ 	.word	0x00009090
        /*03cc*/ 	.word	0x00000003
        /*03d0*/ 	.word	0x00000000
        /*03d4*/ 	.short	0x010a
        /*03d6*/ 	.byte	0x3f
	.zero		1


	//   ....[53]....
        /*03d8*/ 	.word	0x000090e0
        /*03dc*/ 	.word	0x00000005
        /*03e0*/ 	.word	0x00000000
        /*03e4*/ 	.short	0x010a
        /*03e6*/ 	.byte	0x3f
	.zero		1


	//   ....[54]....
        /*03e8*/ 	.word	0x000091b0
        /*03ec*/ 	.word	0x00000017
        /*03f0*/ 	.word	0x00000070
        /*03f4*/ 	.short	0x010a
        /*03f6*/ 	.byte	0x3f
	.zero		1


	//   ....[55]....
        /*03f8*/ 	.word	0x00009280
        /*03fc*/ 	.word	0x00000007
        /*0400*/ 	.word	0x00000000
        /*0404*/ 	.short	0x010a
        /*0406*/ 	.byte	0x3f
	.zero		1


	//   ....[56]....
        /*0408*/ 	.word	0x000092d0
        /*040c*/ 	.word	0x00000006
        /*0410*/ 	.word	0x00000000
        /*0414*/ 	.short	0x010a
        /*0416*/ 	.byte	0x3f
	.zero		1


	//   ....[57]....
        /*0418*/ 	.word	0x00009320
        /*041c*/ 	.word	0x00000007
        /*0420*/ 	.word	0x00000000
        /*0424*/ 	.short	0x010a
        /*0426*/ 	.byte	0x3f
	.zero		1


	//   ....[58]....
        /*0428*/ 	.word	0x00009370
        /*042c*/ 	.word	0x00000006
        /*0430*/ 	.word	0x00000000
        /*0434*/ 	.short	0x010a
        /*0436*/ 	.byte	0x3f
	.zero		1


	//   ....[59]....
        /*0438*/ 	.word	0x000093c0
        /*043c*/ 	.word	0x00000007
        /*0440*/ 	.word	0x00000000
        /*0444*/ 	.short	0x010a
        /*0446*/ 	.byte	0x3f
	.zero		1


	//   ....[60]....
        /*0448*/ 	.word	0x00009410
        /*044c*/ 	.word	0x00000006
        /*0450*/ 	.word	0x00000000
        /*0454*/ 	.short	0x010a
        /*0456*/ 	.byte	0x3f
	.zero		1


	//   ....[61]....
        /*0458*/ 	.word	0x00009460
        /*045c*/ 	.word	0x00000007
        /*0460*/ 	.word	0x00000000
        /*0464*/ 	.short	0x010a
        /*0466*/ 	.byte	0x3f
	.zero		1


	//   ....[62]....
        /*0468*/ 	.word	0x000094b0
        /*046c*/ 	.word	0x00000006
        /*0470*/ 	.word	0x00000000
        /*0474*/ 	.short	0x010a
        /*0476*/ 	.byte	0x3f
	.zero		1


	//   ....[63]....
        /*0478*/ 	.word	0x00009500
        /*047c*/ 	.word	0x00000007
        /*0480*/ 	.word	0x00000000
        /*0484*/ 	.short	0x010a
        /*0486*/ 	.byte	0x3f
	.zero		1


	//   ....[64]....
        /*0488*/ 	.word	0x00009550
        /*048c*/ 	.word	0x00000006
        /*0490*/ 	.word	0x00000000
        /*0494*/ 	.short	0x010a
        /*0496*/ 	.byte	0x3f
	.zero		1


	//   ....[65]....
        /*0498*/ 	.word	0x000095a0
        /*049c*/ 	.word	0x00000007
        /*04a0*/ 	.word	0x00000000
        /*04a4*/ 	.short	0x010a
        /*04a6*/ 	.byte	0x3f
	.zero		1


	//   ....[66]....
        /*04a8*/ 	.word	0x000095f0
        /*04ac*/ 	.word	0x00000006
        /*04b0*/ 	.word	0x00000000
        /*04b4*/ 	.short	0x010a
        /*04b6*/ 	.byte	0x3f
	.zero		1


	//   ....[67]....
        /*04b8*/ 	.word	0x00009640
        /*04bc*/ 	.word	0x00000007
        /*04c0*/ 	.word	0x00000000
        /*04c4*/ 	.short	0x010a
        /*04c6*/ 	.byte	0x3f
	.zero		1


	//----- nvinfo : EIATTR_NUM_MBARRIERS
	.align		4
.L_35:
        /*04c8*/ 	.byte	0x03, 0x38
        /*04ca*/ 	.short	0x001e


	//----- nvinfo : EIATTR_EXIT_INSTR_OFFSETS
	.align		4
        /*04cc*/ 	.byte	0x04, 0x1c
        /*04ce*/ 	.short	(.L_37 - .L_36)


	//   ....[0]....
.L_36:
        /*04d0*/ 	.word	0x00000b50


	//   ....[1]....
        /*04d4*/ 	.word	0x00001370


	//   ....[2]....
        /*04d8*/ 	.word	0x00007590


	//   ....[3]....
        /*04dc*/ 	.word	0x00007af0


	//   ....[4]....
        /*04e0*/ 	.word	0x00009080


	//----- nvinfo : EIATTR_MAX_THREADS
	.align		4
.L_37:
        /*04e4*/ 	.byte	0x04, 0x05
        /*04e6*/ 	.short	(.L_39 - .L_38)
.L_38:
        /*04e8*/ 	.word	0x00000180
        /*04ec*/ 	.word	0x00000001
        /*04f0*/ 	.word	0x00000001


	//----- nvinfo : EIATTR_CRS_STACK_SIZE
	.align		4
.L_39:
        /*04f4*/ 	.byte	0x04, 0x1e
        /*04f6*/ 	.short	(.L_41 - .L_40)
.L_40:
        /*04f8*/ 	.word	0x00000000


	//----- nvinfo : EIATTR_CBANK_PARAM_SIZE
	.align		4
.L_41:
        /*04fc*/ 	.byte	0x03, 0x19
        /*04fe*/ 	.short	0x0470


	//----- nvinfo : EIATTR_PARAM_CBANK
	.align		4
        /*0500*/ 	.byte	0x04, 0x0a
        /*0502*/ 	.short	(.L_43 - .L_42)
	.align		4
.L_42:
        /*0504*/ 	.word	index@(.nv.constant0._ZN7cutlass13device_kernelINS_4gemm6kernel13GemmUniversalIN4cute5tupleIJiiiiEEENS1_10collective13CollectiveMmaINS1_34MainloopSm90TmaGmmaWarpSpecializedILi14ENS5_IJNS4_1CILi2EEENSA_ILi1EEESC_EEENS1_35KernelTmaWarpSpecializedCooperativeEEENS5_IJNSA_ILi192EEENSA_ILi64EEENSA_ILi32EEEEEENS_10bfloat16_tENS5_IJlSC_lEEESK_SL_NS4_8TiledMMAINS4_8MMA_AtomIJNS4_4SM904GMMA27MMA_64x64x16_F32BF16BF16_SSILNSP_5MajorE0ELSR_0ELNSP_7ScaleInE1ELSS_1EEEEEENS4_6LayoutISD_NS5_IJSC_NSA_ILi0EEESW_EEEEENS5_IJNS4_10UnderscoreESZ_SZ_EEEEENS4_13SM90_TMA_LOADENS4_14ComposedLayoutINS4_7SwizzleILi2ELi4ELi3EEENS4_18smem_ptr_flag_bitsILi16EEENSV_INS5_IJNSA_ILi8EEESI_EEENS5_IJSI_SC_EEEEEEEvNS4_8identityENS4_23SM90_TMA_LOAD_MULTICASTES1C_vS1D_EENS_8epilogue10collective6detail29Sm90TmaWarpSpecializedAdapterINS1H_15DefaultEpilogueISK_SL_SL_NS1G_6thread17LinearCombinationISK_Li1EffLNS1L_9ScaleType4KindE0ELNS_15FloatRoundStyleE2ESK_EENS1_15EpilogueDefaultEEEEEvvEEEEvNT_6ParamsE)
        /*0508*/ 	.short	0x0210
        /*050a*/ 	.short	0x0470


	//----- nvinfo : EIATTR_SW_WAR
	.align		4
.L_43:
        /*050c*/ 	.byte	0x04, 0x36
        /*050e*/ 	.short	(.L_45 - .L_44)
.L_44:
        /*0510*/ 	.word	0x00000008
.L_45:


//--------------------- .nv.callgraph             --------------------------
	.section	.nv.callgraph,"",@"SHT_CUDA_CALLGRAPH"
	.align	4
	.sectionentsize	8
	.align		4
        /*0000*/ 	.word	0x00000000
	.align		4
        /*0004*/ 	.word	0xffffffff
	.align		4
        /*0008*/ 	.word	index@(_ZN7cutlass13device_kernelINS_4gemm6kernel13GemmUniversalIN4cute5tupleIJiiiiEEENS1_10collective13CollectiveMmaINS1_34MainloopSm90TmaGmmaWarpSpecializedILi14ENS5_IJNS4_1CILi2EEENSA_ILi1EEESC_EEENS1_35KernelTmaWarpSpecializedCooperativeEEENS5_IJNSA_ILi192EEENSA_ILi64EEENSA_ILi32EEEEEENS_10bfloat16_tENS5_IJlSC_lEEESK_SL_NS4_8TiledMMAINS4_8MMA_AtomIJNS4_4SM904GMMA27MMA_64x64x16_F32BF16BF16_SSILNSP_5MajorE0ELSR_0ELNSP_7ScaleInE1ELSS_1EEEEEENS4_6LayoutISD_NS5_IJSC_NSA_ILi0EEESW_EEEEENS5_IJNS4_10UnderscoreESZ_SZ_EEEEENS4_13SM90_TMA_LOADENS4_14ComposedLayoutINS4_7SwizzleILi2ELi4ELi3EEENS4_18smem_ptr_flag_bitsILi16EEENSV_INS5_IJNSA_ILi8EEESI_EEENS5_IJSI_SC_EEEEEEEvNS4_8identityENS4_23SM90_TMA_LOAD_MULTICASTES1C_vS1D_EENS_8epilogue10collective6detail29Sm90TmaWarpSpecializedAdapterINS1H_15DefaultEpilogueISK_SL_SL_NS1G_6thread17LinearCombinationISK_Li1EffLNS1L_9ScaleType4KindE0ELNS_15FloatRoundStyleE2ESK_EENS1_15EpilogueDefaultEEEEEvvEEEEvNT_6ParamsE)
	.align		4
        /*000c*/ 	.word	index@(__assertfail)
	.align		4
        /*0010*/ 	.word	0x00000000
	.align		4
        /*0014*/ 	.word	0xfffffffe
	.align		4
        /*0018*/ 	.word	0x00000000
	.align		4
        /*001c*/ 	.word	0xfffffffd
	.align		4
        /*0020*/ 	.word	0x00000000
	.align		4
        /*0024*/ 	.word	0xfffffffc


//--------------------- .nv.constant4             --------------------------
	.section	.nv.constant4,"a",@progbits
	.align	8
	.align		8
.nv.constant4:
        /*0000*/ 	.dword	__assertfail
	.align		8
        /*0008*/ 	.dword	__unnamed_1
	.align		8
        /*0010*/ 	.dword	_ZN40_INTERNAL_6cd15a91_4_k_cu_1514b4cf_146634cuda3std3__45__cpo5beginE
	.align		8
        /*0018*/ 	.dword	_ZN40_INTERNAL_6cd15a91_4_k_cu_1514b4cf_146634cuda3std3__45__cpo3endE
	.align		8
        /*0020*/ 	.dword	_ZN40_INTERNAL_6cd15a91_4_k_cu_1514b4cf_146634cuda3std3__45__cpo6cbeginE
	.align		8
        /*0028*/ 	.dword	_ZN40_INTERNAL_6cd15a91_4_k_cu_1514b4cf_146634cuda3std3__45__cpo4cendE
	.align		8
        /*0030*/ 	.dword	_ZN40_INTERNAL_6cd15a91_4_k_cu_1514b4cf_146634cuda3std3__442_GLOBAL__N__6cd15a91_4_k_cu_1514b4cf_146636ignoreE
	.align		8
        /*0038*/ 	.dword	_ZN40_INTERNAL_6cd15a91_4_k_cu_1514b4cf_146634cuda3std3__419piecewise_constructE
	.align		8
        /*0040*/ 	.dword	_ZN40_INTERNAL_6cd15a91_4_k_cu_1514b4cf_146634cuda3std3__48in_placeE
	.align		8
        /*0048*/ 	.dword	_ZN40_INTERNAL_6cd15a91_4_k_cu_1514b4cf_146634cuda3std6ranges3__45__cpo4swapE
	.align		8
        /*0050*/ 	.dword	_ZN40_INTERNAL_6cd15a91_4_k_cu_1514b4cf_146634cuda3std6ranges3__45__cpo9iter_moveE
	.align		8
        /*0058*/ 	.dword	_ZN40_INTERNAL_6cd15a91_4_k_cu_1514b4cf_146634cute7productE
	.align		8
        /*0060*/ 	.dword	_ZN40_INTERNAL_6cd15a91_4_k_cu_1514b4cf_146634cute1_E
	.align		8
        /*0068*/ 	.dword	$str$22
	.align		8
        /*0070*/ 	.dword	$str$23


//--------------------- .text._ZN7cutlass13device_kernelINS_4gemm6kernel13GemmUniversalIN4cute5tupleIJiiiiEEENS1_10collective13CollectiveMmaINS1_34MainloopSm90TmaGmmaWarpSpecializedILi14ENS5_IJNS4_1CILi2EEENSA_ILi1EEESC_EEENS1_35KernelTmaWarpSpecializedCooperativeEEENS5_IJNSA_ILi192EEENSA_ILi64EEENSA_ILi32EEEEEENS_10bfloat16_tENS5_IJlSC_lEEESK_SL_NS4_8TiledMMAINS4_8MMA_AtomIJNS4_4SM904GMMA27MMA_64x64x16_F32BF16BF16_SSILNSP_5MajorE0ELSR_0ELNSP_7ScaleInE1ELSS_1EEEEEENS4_6LayoutISD_NS5_IJSC_NSA_ILi0EEESW_EEEEENS5_IJNS4_10UnderscoreESZ_SZ_EEEEENS4_13SM90_TMA_LOADENS4_14ComposedLayoutINS4_7SwizzleILi2ELi4ELi3EEENS4_18smem_ptr_flag_bitsILi16EEENSV_INS5_IJNSA_ILi8EEESI_EEENS5_IJSI_SC_EEEEEEEvNS4_8identityENS4_23SM90_TMA_LOAD_MULTICASTES1C_vS1D_EENS_8epilogue10collective6detail29Sm90TmaWarpSpecializedAdapterINS1H_15DefaultEpilogueISK_SL_SL_NS1G_6thread17LinearCombinationISK_Li1EffLNS1L_9ScaleType4KindE0ELNS_15FloatRoundStyleE2ESK_EENS1_15EpilogueDefaultEEEEEvvEEEEvNT_6ParamsE --------------------------
	.section	.text._ZN7cutlass13device_kernelINS_4gemm6kernel13GemmUniversalIN4cute5tupleIJiiiiEEENS1_10collective13CollectiveMmaINS1_34MainloopSm90TmaGmmaWarpSpecializedILi14ENS5_IJNS4_1CILi2EEENSA_ILi1EEESC_EEENS1_35KernelTmaWarpSpecializedCooperativeEEENS5_IJNSA_ILi192EEENSA_ILi64EEENSA_ILi32EEEEEENS_10bfloat16_tENS5_IJlSC_lEEESK_SL_NS4_8TiledMMAINS4_8MMA_AtomIJNS4_4SM904GMMA27MMA_64x64x16_F32BF16BF16_SSILNSP_5MajorE0ELSR_0ELNSP_7ScaleInE1ELSS_1EEEEEENS4_6LayoutISD_NS5_IJSC_NSA_ILi0EEESW_EEEEENS5_IJNS4_10UnderscoreESZ_SZ_EEEEENS4_13SM90_TMA_LOADENS4_14ComposedLayoutINS4_7SwizzleILi2ELi4ELi3EEENS4_18smem_ptr_flag_bitsILi16EEENSV_INS5_IJNSA_ILi8EEESI_EEENS5_IJSI_SC_EEEEEEEvNS4_8identityENS4_23SM90_TMA_LOAD_MULTICASTES1C_vS1D_EENS_8epilogue10collective6detail29Sm90TmaWarpSpecializedAdapterINS1H_15DefaultEpilogueISK_SL_SL_NS1G_6thread17LinearCombinationISK_Li1EffLNS1L_9ScaleType4KindE0ELNS_15FloatRoundStyleE2ESK_EENS1_15EpilogueDefaultEEEEEvvEEEEvNT_6ParamsE,"ax",@progbits
	.align	128
.text._ZN7cutlass13device_kernelINS_4gemm6kernel13GemmUniversalIN4cute5tupleIJiiiiEEENS1_10collective13CollectiveMmaINS1_34MainloopSm90TmaGmmaWarpSpecializedILi14ENS5_IJNS4_1CILi2EEENSA_ILi1EEESC_EEENS1_35KernelTmaWarpSpecializedCooperativeEEENS5_IJNSA_ILi192EEENSA_ILi64EEENSA_ILi32EEEEEENS_10bfloat16_tENS5_IJlSC_lEEESK_SL_NS4_8TiledMMAINS4_8MMA_AtomIJNS4_4SM904GMMA27MMA_64x64x16_F32BF16BF16_SSILNSP_5MajorE0ELSR_0ELNSP_7ScaleInE1ELSS_1EEEEEENS4_6LayoutISD_NS5_IJSC_NSA_ILi0EEESW_EEEEENS5_IJNS4_10UnderscoreESZ_SZ_EEEEENS4_13SM90_TMA_LOADENS4_14ComposedLayoutINS4_7SwizzleILi2ELi4ELi3EEENS4_18smem_ptr_flag_bitsILi16EEENSV_INS5_IJNSA_ILi8EEESI_EEENS5_IJSI_SC_EEEEEEEvNS4_8identityENS4_23SM90_TMA_LOAD_MULTICASTES1C_vS1D_EENS_8epilogue10collective6detail29Sm90TmaWarpSpecializedAdapterINS1H_15DefaultEpilogueISK_SL_SL_NS1G_6thread17LinearCombinationISK_Li1EffLNS1L_9ScaleType4KindE0ELNS_15FloatRoundStyleE2ESK_EENS1_15EpilogueDefaultEEEEEvvEEEEvNT_6ParamsE:
        .type           _ZN7cutlass13device_kernelINS_4gemm6kernel13GemmUniversalIN4cute5tupleIJiiiiEEENS1_10collective13CollectiveMmaINS1_34MainloopSm90TmaGmmaWarpSpecializedILi14ENS5_IJNS4_1CILi2EEENSA_ILi1EEESC_EEENS1_35KernelTmaWarpSpecializedCooperativeEEENS5_IJNSA_ILi192EEENSA_ILi64EEENSA_ILi32EEEEEENS_10bfloat16_tENS5_IJlSC_lEEESK_SL_NS4_8TiledMMAINS4_8MMA_AtomIJNS4_4SM904GMMA27MMA_64x64x16_F32BF16BF16_SSILNSP_5MajorE0ELSR_0ELNSP_7ScaleInE1ELSS_1EEEEEENS4_6LayoutISD_NS5_IJSC_NSA_ILi0EEESW_EEEEENS5_IJNS4_10UnderscoreESZ_SZ_EEEEENS4_13SM90_TMA_LOADENS4_14ComposedLayoutINS4_7SwizzleILi2ELi4ELi3EEENS4_18smem_ptr_flag_bitsILi16EEENSV_INS5_IJNSA_ILi8EEESI_EEENS5_IJSI_SC_EEEEEEEvNS4_8identityENS4_23SM90_TMA_LOAD_MULTICASTES1C_vS1D_EENS_8epilogue10collective6detail29Sm90TmaWarpSpecializedAdapterINS1H_15DefaultEpilogueISK_SL_SL_NS1G_6thread17LinearCombinationISK_Li1EffLNS1L_9ScaleType4KindE0ELNS_15FloatRoundStyleE2ESK_EENS1_15EpilogueDefaultEEEEEvvEEEEvNT_6ParamsE,@function
        .size           _ZN7cutlass13device_kernelINS_4gemm6kernel13GemmUniversalIN4cute5tupleIJiiiiEEENS1_10collective13CollectiveMmaINS1_34MainloopSm90TmaGmmaWarpSpecializedILi14ENS5_IJNS4_1CILi2EEENSA_ILi1EEESC_EEENS1_35KernelTmaWarpSpecializedCooperativeEEENS5_IJNSA_ILi192EEENSA_ILi64EEENSA_ILi32EEEEEENS_10bfloat16_tENS5_IJlSC_lEEESK_SL_NS4_8TiledMMAINS4_8MMA_AtomIJNS4_4SM904GMMA27MMA_64x64x16_F32BF16BF16_SSILNSP_5MajorE0ELSR_0ELNSP_7ScaleInE1ELSS_1EEEEEENS4_6LayoutISD_NS5_IJSC_NSA_ILi0EEESW_EEEEENS5_IJNS4_10UnderscoreESZ_SZ_EEEEENS4_13SM90_TMA_LOADENS4_14ComposedLayoutINS4_7SwizzleILi2ELi4ELi3EEENS4_18smem_ptr_flag_bitsILi16EEENSV_INS5_IJNSA_ILi8EEESI_EEENS5_IJSI_SC_EEEEEEEvNS4_8identityENS4_23SM90_TMA_LOAD_MULTICASTES1C_vS1D_EENS_8epilogue10collective6detail29Sm90TmaWarpSpecializedAdapterINS1H_15DefaultEpilogueISK_SL_SL_NS1G_6thread17LinearCombinationISK_Li1EffLNS1L_9ScaleType4KindE0ELNS_15FloatRoundStyleE2ESK_EENS1_15EpilogueDefaultEEEEEvvEEEEvNT_6ParamsE,(.L_x_218 - _ZN7cutlass13device_kernelINS_4gemm6kernel13GemmUniversalIN4cute5tupleIJiiiiEEENS1_10collective13CollectiveMmaINS1_34MainloopSm90TmaGmmaWarpSpecializedILi14ENS5_IJNS4_1CILi2EEENSA_ILi1EEESC_EEENS1_35KernelTmaWarpSpecializedCooperativeEEENS5_IJNSA_ILi192EEENSA_ILi64EEENSA_ILi32EEEEEENS_10bfloat16_tENS5_IJlSC_lEEESK_SL_NS4_8TiledMMAINS4_8MMA_AtomIJNS4_4SM904GMMA27MMA_64x64x16_F32BF16BF16_SSILNSP_5MajorE0ELSR_0ELNSP_7ScaleInE1ELSS_1EEEEEENS4_6LayoutISD_NS5_IJSC_NSA_ILi0EEESW_EEEEENS5_IJNS4_10UnderscoreESZ_SZ_EEEEENS4_13SM90_TMA_LOADENS4_14ComposedLayoutINS4_7SwizzleILi2ELi4ELi3EEENS4_18smem_ptr_flag_bitsILi16EEENSV_INS5_IJNSA_ILi8EEESI_EEENS5_IJSI_SC_EEEEEEEvNS4_8identityENS4_23SM90_TMA_LOAD_MULTICASTES1C_vS1D_EENS_8epilogue10collective6detail29Sm90TmaWarpSpecializedAdapterINS1H_15DefaultEpilogueISK_SL_SL_NS1G_6thread17LinearCombinationISK_Li1EffLNS1L_9ScaleType4KindE0ELNS_15FloatRoundStyleE2ESK_EENS1_15EpilogueDefaultEEEEEvvEEEEvNT_6ParamsE)
        .other          _ZN7cutlass13device_kernelINS_4gemm6kernel13GemmUniversalIN4cute5tupleIJiiiiEEENS1_10collective13CollectiveMmaINS1_34MainloopSm90TmaGmmaWarpSpecializedILi14ENS5_IJNS4_1CILi2EEENSA_ILi1EEESC_EEENS1_35KernelTmaWarpSpecializedCooperativeEEENS5_IJNSA_ILi192EEENSA_ILi64EEENSA_ILi32EEEEEENS_10bfloat16_tENS5_IJlSC_lEEESK_SL_NS4_8TiledMMAINS4_8MMA_AtomIJNS4_4SM904GMMA27MMA_64x64x16_F32BF16BF16_SSILNSP_5MajorE0ELSR_0ELNSP_7ScaleInE1ELSS_1EEEEEENS4_6LayoutISD_NS5_IJSC_NSA_ILi0EEESW_EEEEENS5_IJNS4_10UnderscoreESZ_SZ_EEEEENS4_13SM90_TMA_LOADENS4_14ComposedLayoutINS4_7SwizzleILi2ELi4ELi3EEENS4_18smem_ptr_flag_bitsILi16EEENSV_INS5_IJNSA_ILi8EEESI_EEENS5_IJSI_SC_EEEEEEEvNS4_8identityENS4_23SM90_TMA_LOAD_MULTICASTES1C_vS1D_EENS_8epilogue10collective6detail29Sm90TmaWarpSpecializedAdapterINS1H_15DefaultEpilogueISK_SL_SL_NS1G_6thread17LinearCombinationISK_Li1EffLNS1L_9ScaleType4KindE0ELNS_15FloatRoundStyleE2ESK_EENS1_15EpilogueDefaultEEEEEvvEEEEvNT_6ParamsE,@"STO_CUDA_ENTRY STV_DEFAULT"
_ZN7cutlass13device_kernelINS_4gemm6kernel13GemmUniversalIN4cute5tupleIJiiiiEEENS1_10collective13CollectiveMmaINS1_34MainloopSm90TmaGmmaWarpSpecializedILi14ENS5_IJNS4_1CILi2EEENSA_ILi1EEESC_EEENS1_35KernelTmaWarpSpecializedCooperativeEEENS5_IJNSA_ILi192EEENSA_ILi64EEENSA_ILi32EEEEEENS_10bfloat16_tENS5_IJlSC_lEEESK_SL_NS4_8TiledMMAINS4_8MMA_AtomIJNS4_4SM904GMMA27MMA_64x64x16_F32BF16BF16_SSILNSP_5MajorE0ELSR_0ELNSP_7ScaleInE1ELSS_1EEEEEENS4_6LayoutISD_NS5_IJSC_NSA_ILi0EEESW_EEEEENS5_IJNS4_10UnderscoreESZ_SZ_EEEEENS4_13SM90_TMA_LOADENS4_14ComposedLayoutINS4_7SwizzleILi2ELi4ELi3EEENS4_18smem_ptr_flag_bitsILi16EEENSV_INS5_IJNSA_ILi8EEESI_EEENS5_IJSI_SC_EEEEEEEvNS4_8identityENS4_23SM90_TMA_LOAD_MULTICASTES1C_vS1D_EENS_8epilogue10collective6detail29Sm90TmaWarpSpecializedAdapterINS1H_15DefaultEpilogueISK_SL_SL_NS1G_6thread17LinearCombinationISK_Li1EffLNS1L_9ScaleType4KindE0ELNS_15FloatRoundStyleE2ESK_EENS1_15EpilogueDefaultEEEEEvvEEEEvNT_6ParamsE:
[----:B------:R-:W0:Y:S01]  /*0000*/  LDC R1, c[0x0][0x28] ;  /* 0x00000a00ff017b82 */ /* 0x000e220000000800 */
[----:B------:R-:W1:Y:S01]  /*0010*/  S2R R98, SR_TID.X ;  /* 0x0000000000627919 */ /* 0x000e620000002100 */
[----:B------:R-:W-:Y:S01]  /*0020*/  ELECT P0, URZ, PT ;  /* 0x00000000003f782f */ /* 0x000fe20003800000 */
[----:B------:R-:W-:Y:S01]  /*0030*/  BSSY B0, `(.L_x_0) ;  /* 0x000000f000007945 */ /* 0x000fe20003800000 */
[--C-:B-1----:R-:W-:Y:S02]  /*0040*/  SHF.R.U32.HI R0, RZ, 0x5, R98.reuse ;  /* 0x00000005ff007819 */ /* 0x102fe40000011662 */
[----:B------:R-:W-:-:S03]  /*0050*/  SHF.R.U32.HI R7, RZ, 0x7, R98 ;  /* 0x00000007ff077819 */ /* 0x000fc60000011662 */
[----:B------:R-:W1:Y:S04]  /*0060*/  SHFL.IDX PT, R3, R0, RZ, 0x1f ;  /* 0x00001fff00037589 */ /* 0x000e6800000e0000 */
[----:B------:R2:W3:Y:S01]  /*0070*/  SHFL.IDX PT, R2, R7, RZ, 0x1f ;  /* 0x00001fff07027589 */ /* 0x0004e200000e0000 */
[----:B-1----:R-:W-:-:S13]  /*0080*/  ISETP.NE.OR P0, PT, R3, RZ, !P0 ;  /* 0x000000ff0300720c */ /* 0x002fda0004705670 */
[----:B0-23--:R-:W-:Y:S05]  /*0090*/  @P0 BRA `(.L_x_1) ;  /* 0x0000000000200947 */ /* 0x00dfea0003800000 */
[----:B------:R-:W-:Y:S02]  /*00a0*/  ULDC.64 UR4, c[0x0][0x198] ;  /* 0x0000660000047ab9 */ /* 0x000fe40000000a00 */
[----:B------:R-:W-:Y:S02]  /*00b0*/  UIADD3 UR6, UP0, UR4, 0xf0, URZ ;  /* 0x000000f004067890 */ /* 0x000fe4000ff1e03f */
[----:B------:R-:W-:Y:S02]  /*00c0*/  UIADD3 UR4, UP1, UR4, 0x1f0, URZ ;  /* 0x000001f004047890 */ /* 0x000fe4000ff3e03f */
[----:B------:R-:W-:Y:S02]  /*00d0*/  UIADD3.X UR7, URZ, UR5, URZ, UP0, !UPT ;  /* 0x000000053f077290 */ /* 0x000fe400087fe43f */
[----:B------:R-:W-:-:S07]  /*00e0*/  UIADD3.X UR5, URZ, UR5, URZ, UP1, !UPT ;  /* 0x000000053f057290 */ /* 0x000fce0008ffe43f */
[----:B------:R0:W-:Y:S02]  /*00f0*/  UTMACCTL.PF [UR6] ;  /* 0x00000000060079b9 */ /* 0x0001e40008040000 */
[----:B------:R0:W-:Y:S02]  /*0100*/  UTMACCTL.PF [UR4] ;  /* 0x00000000040079b9 */ /* 0x0001e40008040000 */
[----:B0-----:R-:W-:Y:S01]  /*0110*/  NOP ;  /* 0x0000000000007918 */ /* 0x001fe20000000000 */
.L_x_1:
[----:B------:R-:W-:Y:S05]  /*0120*/  BSYNC B0 ;  /* 0x0000000000007941 */ /* 0x000fea0003800000 */
.L_x_0:
[----:B------:R-:W0:Y:S02]  /*0130*/  SHFL.IDX PT, R5, R0, RZ, 0x1f ;  /* 0x00001fff00057589 */ /* 0x000e2400000e0000 */
[----:B0-----:R-:W-:-:S13]  /*0140*/  ISETP.NE.AND P0, PT, R5, RZ, PT ;  /* 0x000000ff0500720c */ /* 0x001fda0003f05270 */
[----:B------:R-:W-:Y:S05]  /*0150*/  @P0 BRA `(.L_x_2) ;  /* 0x0000000000b40947 */ /* 0x000fea0003800000 */
[----:B------:R-:W-:Y:S01]  /*0160*/  ELECT P0, URZ, PT ;  /* 0x00000000003f782f */ /* 0x000fe20003800000 */
[----:B------:R-:W-:-:S12]  /*0170*/  BSSY B0, `(.L_x_2) ;  /* 0x000002b000007945 */ /* 0x000fd80003800000 */
[----:B------:R-:W-:Y:S05]  /*0180*/  @!P0 BRA `(.L_x_3) ;  /* 0x0000000000a48947 */ /* 0x000fea0003800000 */
[----:B------:R-:W0:Y:S01]  /*0190*/  S2UR UR8, SR_CgaCtaId ;  /* 0x00000000000879c3 */ /* 0x000e220000008800 */
[----:B------:R-:W-:Y:S01]  /*01a0*/  UMOV UR4, 0x400 ;  /* 0x0000040000047882 */ /* 0x000fe20000000000 */
[----:B------:R-:W-:Y:S01]  /*01b0*/  UMOV UR5, 0x1 ;  /* 0x0000000100057882 */ /* 0x000fe20000000000 */
[----:B------:R-:W-:Y:S02]  /*01c0*/  UMOV UR6, 0x4 ;  /* 0x0000000400067882 */ /* 0x000fe40000000000 */
[----:B------:R-:W-:-:S04]  /*01d0*/  UIADD3 UR6, -UR6, 0x100000, URZ ;  /* 0x0010000006067890 */ /* 0x000fc8000fffe13f */
[----:B------:R-:W-:Y:S02]  /*01e0*/  USHF.L.U32 UR7, UR6, 0xb, URZ ;  /* 0x0000000b06077899 */ /* 0x000fe4000800063f */
[----:B------:R-:W-:Y:S02]  /*01f0*/  USHF.L.U32 UR6, UR6, 0x1, URZ ;  /* 0x0000000106067899 */ /* 0x000fe4000800063f */
[----:B0-----:R-:W-:Y:S02]  /*0200*/  ULEA UR8, UR8, UR4, 0x18 ;  /* 0x0000000408087291 */ /* 0x001fe4000f8ec03f */
[----:B------:R-:W-:-:S04]  /*0210*/  UIADD3 UR4, -UR5, 0x100000, URZ ;  /* 0x0010000005047890 */ /* 0x000fc8000fffe13f */
[----:B------:R-:W-:Y:S02]  /*0220*/  USHF.L.U32 UR5, UR4, 0xb, URZ ;  /* 0x0000000b04057899 */ /* 0x000fe4000800063f */
[----:B------:R-:W-:Y:S01]  /*0230*/  USHF.L.U32 UR4, UR4, 0x1, URZ ;  /* 0x0000000104047899 */ /* 0x000fe2000800063f */
[----:B------:R-:W0:Y:S11]  /*0240*/  FENCE.VIEW.ASYNC.S ;  /* 0x00000000000073c6 */ /* 0x000e360000000000 */
[----:B0-----:R0:W1:Y:S01]  /*0250*/  SYNCS.EXCH.64 URZ, [UR8], UR4 ;  /* 0x00000004083f75b2 */ /* 0x0010620008000100 */
[----:B------:R0:W2:Y:S01]  /*0260*/  SYNCS.EXCH.64 URZ, [UR8+0x70], UR6 ;  /* 0x00007006083f75b2 */ /* 0x0000a20008000100 */
[----:B------:R0:W3:Y:S01]  /*0270*/  SYNCS.EXCH.64 URZ, [UR8+0x8], UR4 ;  /* 0x00000804083f75b2 */ /* 0x0000e20008000100 */
[----:B------:R0:W4:Y:S01]  /*0280*/  SYNCS.EXCH.64 URZ, [UR8+0x78], UR6 ;  /* 0x00007806083f75b2 */ /* 0x0001220008000100 */
[----:B------:R0:W0:Y:S01]  /*0290*/  SYNCS.EXCH.64 URZ, [UR8+0x10], UR4 ;  /* 0x00001004083f75b2 */ /* 0x0000220008000100 */
        /* <DEDUP_REMOVED lines=23> */
[----:B-1234-:R-:W-:Y:S01]  /*0410*/  NOP ;  /* 0x0000000000007918 */ /* 0x01efe20000000000 */
.L_x_3:
[----:B0-----:R-:W-:Y:S05]  /*0420*/  BSYNC B0 ;  /* 0x0000000000007941 */ /* 0x001fea0003800000 */
.L_x_2:
[----:B------:R-:W-:Y:S01]  /*0430*/  SHF.R.S32.HI R9, RZ, 0x1f, R98 ;  /* 0x0000001fff097819 */ /* 0x000fe20000011462 */
[----:B------:R-:W0:Y:S01]  /*0440*/  SHFL.IDX PT, R0, R0, RZ, 0x1f ;  /* 0x00001fff00007589 */ /* 0x000e2200000e0000 */
[----:B------:R-:W1:Y:S01]  /*0450*/  S2UR UR8, SR_CTAID.X ;  /* 0x00000000000879c3 */ /* 0x000e620000002500 */
[----:B------:R-:W-:Y:S02]  /*0460*/  ELECT P0, URZ, PT ;  /* 0x00000000003f782f */ /* 0x000fe40003800000 */
[----:B------:R-:W-:Y:S01]  /*0470*/  LEA.HI R9, R9, R98, RZ, 0x7 ;  /* 0x0000006209097211 */ /* 0x000fe200078f38ff */
[----:B------:R-:W2:Y:S01]  /*0480*/  S2R R4, SR_CTAID.Y ;  /* 0x0000000000047919 */ /* 0x000ea20000002600 */
[----:B------:R-:W-:Y:S01]  /*0490*/  SHF.R.S32.HI R6, RZ, 0x1f, R5 ;  /* 0x0000001fff067819 */ /* 0x000fe20000011405 */
[----:B------:R-:W-:Y:S01]  /*04a0*/  ULDC UR4, c[0x0][0x150] ;  /* 0x0000540000047ab9 */ /* 0x000fe20000000800 */
[----:B------:R-:W-:Y:S01]  /*04b0*/  LOP3.LUT R9, R9, 0xffffff80, RZ, 0xc0, !PT ;  /* 0xffffff8009097812 */ /* 0x000fe200078ec0ff */
[----:B------:R-:W-:Y:S01]  /*04c0*/  NOP ;  /* 0x0000000000007918 */ /* 0x000fe20000000000 */
[----:B------:R-:W-:Y:S01]  /*04d0*/  LEA.HI R6, R6, R5, RZ, 0x2 ;  /* 0x0000000506067211 */ /* 0x000fe200078f10ff */
[----:B------:R-:W3:Y:S01]  /*04e0*/  LDC R11, c[0x0][0x144] ;  /* 0x00005100ff0b7b82 */ /* 0x000ee20000000800 */
[----:B------:R-:W-:Y:S01]  /*04f0*/  NOP ;  /* 0x0000000000007918 */ /* 0x000fe20000000000 */
[----:B------:R-:W-:Y:S01]  /*0500*/  IMAD.IADD R8, R98, 0x1, -R9 ;  /* 0x0000000162087824 */ /* 0x000fe200078e0a09 */
[----:B------:R-:W-:Y:S01]  /*0510*/  LOP3.LUT R6, R6, 0x3ffffffc, RZ, 0xc0, !PT ;  /* 0x3ffffffc06067812 */ /* 0x000fe200078ec0ff */
[----:B------:R-:W-:Y:S01]  /*0520*/  IMAD.MOV.U32 R22, RZ, RZ, 0x1 ;  /* 0x00000001ff167424 */ /* 0x000fe200078e00ff */
[----:B------:R-:W-:-:S02]  /*0530*/  ISETP.NE.AND P3, PT, R2, RZ, PT ;  /* 0x000000ff0200720c */ /* 0x000fc40003f65270 */
[----:B------:R-:W-:Y:S01]  /*0540*/  SHF.R.S32.HI R9, RZ, 0x1f, R8 ;  /* 0x0000001fff097819 */ /* 0x000fe20000011408 */
[----:B------:R-:W-:Y:S01]  /*0550*/  IMAD.IADD R6, R5, 0x1, -R6 ;  /* 0x0000000105067824 */ /* 0x000fe200078e0a06 */
[----:B------:R-:W4:Y:S02]  /*0560*/  LDC R13, c[0x0][0x140] ;  /* 0x00005000ff0d7b82 */ /* 0x000f240000000800 */
[----:B------:R-:W-:Y:S02]  /*0570*/  LEA.HI R9, R9, R8, RZ, 0x3 ;  /* 0x0000000809097211 */ /* 0x000fe400078f18ff */
[----:B0-----:R-:W-:Y:S02]  /*0580*/  ISETP.NE.OR P0, PT, R0, RZ, !P0 ;  /* 0x000000ff0000720c */ /* 0x001fe40004705670 */
[----:B------:R-:W-:Y:S02]  /*0590*/  SHF.R.S32.HI R0, RZ, 0x3, R9 ;  /* 0x00000003ff007819 */ /* 0x000fe40000011409 */
[----:B-1----:R-:W-:-:S02]  /*05a0*/  I2FP.F32.U32 R10, UR8 ;  /* 0x00000008000a7c45 */ /* 0x002fc40008201000 */
[----:B------:R-:W-:-:S03]  /*05b0*/  SHF.R.S32.HI R9, RZ, 0x1f, R9 ;  /* 0x0000001fff097819 */ /* 0x000fc60000011409 */
[----:B------:R-:W-:Y:S01]  /*05c0*/  FMUL R10, R10, UR4 ;  /* 0x000000040a0a7c20 */ /* 0x000fe20008400000 */
[----:B------:R-:W-:Y:S01]  /*05d0*/  LEA.HI R9, R9, R0, RZ, 0x2 ;  /* 0x0000000009097211 */ /* 0x000fe200078f10ff */
[----:B------:R-:W-:Y:S01]  /*05e0*/  ULDC UR4, c[0x0][0x154] ;  /* 0x0000550000047ab9 */ /* 0x000fe20000000800 */
[----:B--2---:R-:W-:Y:S01]  /*05f0*/  I2FP.F32.U32 R12, R4 ;  /* 0x00000004000c7245 */ /* 0x004fe20000201000 */
[----:B------:R-:W-:Y:S01]  /*0600*/  VOTEU.ALL UP0, P0 ;  /* 0x00000000003f7886 */ /* 0x000fe20000000000 */
[----:B------:R-:W-:Y:S01]  /*0610*/  LOP3.LUT R9, R9, 0xfffffffc, RZ, 0xc0, !PT ;  /* 0xfffffffc09097812 */ /* 0x000fe200078ec0ff */
[----:B------:R-:W0:Y:S01]  /*0620*/  F2I.U32.TRUNC.NTZ R10, R10 ;  /* 0x0000000a000a7305 */ /* 0x000e22000020f000 */
[----:B------:R-:W-:Y:S01]  /*0630*/  VOTEU.ALL UP1, P0 ;  /* 0x00000000003f7886 */ /* 0x000fe20000020000 */
[----:B------:R-:W-:Y:S01]  /*0640*/  FMUL R12, R12, UR4 ;  /* 0x000000040c0c7c20 */ /* 0x000fe20008400000 */
[----:B------:R-:W1:Y:S01]  /*0650*/  @!UP0 S2UR UR7, SR_CgaCtaId ;  /* 0x00000000000789c3 */ /* 0x000e620000008800 */
[----:B------:R-:W-:Y:S01]  /*0660*/  IMAD.IADD R9, R0, 0x1, -R9 ;  /* 0x0000000100097824 */ /* 0x000fe200078e0a09 */
[----:B------:R-:W-:Y:S01]  /*0670*/  SHF.R.S32.HI R0, RZ, 0x1f, R3 ;  /* 0x0000001fff007819 */ /* 0x000fe20000011403 */
[----:B------:R-:W-:Y:S01]  /*0680*/  UMOV UR4, 0x20 ;  /* 0x0000002000047882 */ /* 0x000fe20000000000 */
[----:B------:R-:W-:Y:S01]  /*0690*/  @!UP0 UMOV UR6, 0x400 ;  /* 0x0000040000068882 */ /* 0x000fe20000000000 */
[----:B------:R-:W-:Y:S01]  /*06a0*/  IMAD R19, R6, 0x4, R9 ;  /* 0x0000000406137824 */ /* 0x000fe200078e0209 */
[----:B------:R-:W2:Y:S01]  /*06b0*/  F2I.U32.TRUNC.NTZ R12, R12 ;  /* 0x0000000c000c7305 */ /* 0x000ea2000020f000 */
[----:B------:R-:W-:Y:S01]  /*06c0*/  LEA.HI R0, R0, R3, RZ, 0x2 ;  /* 0x0000000300007211 */ /* 0x000fe200078f10ff */
[----:B------:R-:W5:Y:S01]  /*06d0*/  LDC R9, c[0x0][0x148] ;  /* 0x00005200ff097b82 */ /* 0x000f620000000800 */
[----:B------:R-:W-:-:S04]  /*06e0*/  @!UP0 UIADD3 UR4, -UR4, 0x100000, URZ ;  /* 0x0010000004048890 */ /* 0x000fc8000fffe13f */
[----:B------:R-:W-:Y:S02]  /*06f0*/  @!UP0 USHF.L.U32 UR5, UR4, 0xb, URZ ;  /* 0x0000000b04058899 */ /* 0x000fe4000800063f */
[----:B------:R-:W-:Y:S01]  /*0700*/  @!UP0 USHF.L.U32 UR4, UR4, 0x1, URZ ;  /* 0x0000000104048899 */ /* 0x000fe2000800063f */
[----:B------:R-:W-:Y:S01]  /*0710*/  LEA.HI R6, R19, R19, RZ, 0x1 ;  /* 0x0000001313067211 */ /* 0x000fe200078f08ff */
[----:B0-----:R-:W-:Y:S01]  /*0720*/  IMAD.MOV R14, RZ, RZ, -R10 ;  /* 0x000000ffff0e7224 */ /* 0x001fe200078e0a0a */
[----:B------:R-:W-:Y:S02]  /*0730*/  LOP3.LUT R0, R0, 0xfffffffc, RZ, 0xc0, !PT ;  /* 0xfffffffc00007812 */ /* 0x000fe400078ec0ff */
[----:B------:R-:W-:Y:S01]  /*0740*/  LOP3.LUT R10, R6, 0xfffffffe, RZ, 0xc0, !PT ;  /* 0xfffffffe060a7812 */ /* 0x000fe200078ec0ff */
[----:B---3--:R-:W-:Y:S01]  /*0750*/  IMAD R6, R11, R14, UR8 ;  /* 0x000000080b067e24 */ /* 0x008fe2000f8e020e */
[----:B----4-:R-:W-:Y:S01]  /*0760*/  ISETP.EQ.U32.AND P2, PT, R13, 0x1, PT ;  /* 0x000000010d00780c */ /* 0x010fe20003f42070 */
[----:B------:R-:W-:-:S02]  /*0770*/  IMAD.IADD R3, R3, 0x1, -R0 ;  /* 0x0000000103037824 */ /* 0x000fc400078e0a00 */
[C---:B------:R-:W-:Y:S02]  /*0780*/  IMAD.IADD R11, R19.reuse, 0x1, -R10 ;  /* 0x00000001130b7824 */ /* 0x040fe400078e0a0a */
[----:B------:R-:W-:Y:S01]  /*0790*/  IMAD.SHL.U32 R10, R19, 0x4, RZ ;  /* 0x00000004130a7824 */ /* 0x000fe200078e00ff */
[----:B------:R-:W-:Y:S01]  /*07a0*/  ISETP.NE.AND P1, PT, R3, 0x3, PT ;  /* 0x000000030300780c */ /* 0x000fe20003f25270 */
[----:B--2---:R-:W-:Y:S01]  /*07b0*/  IMAD.MOV R24, RZ, RZ, -R12 ;  /* 0x000000ffff187224 */ /* 0x004fe200078e0a0c */
[----:B------:R-:W-:Y:S01]  /*07c0*/  ISETP.NE.AND P4, PT, R11, R6, PT ;  /* 0x000000060b00720c */ /* 0x000fe20003f85270 */
[----:B-1----:R-:W-:Y:S01]  /*07d0*/  @!UP0 ULEA UR6, UR7, UR6, 0x18 ;  /* 0x0000000607068291 */ /* 0x002fe2000f8ec03f */
[----:B------:R-:W-:Y:S01]  /*07e0*/  LOP3.LUT R19, R19, 0xc, R10, 0x78, !PT ;  /* 0x0000000c13137812 */ /* 0x000fe200078e780a */
[----:B------:R-:W-:Y:S01]  /*07f0*/  VOTEU.ALL UP0, P0 ;  /* 0x00000000003f7886 */ /* 0x000fe20000000000 */
[----:B------:R-:W-:Y:S01]  /*0800*/  LOP3.LUT P0, RZ, R8, 0x7, RZ, 0xc0, !PT ;  /* 0x0000000708ff7812 */ /* 0x000fe2000780c0ff */
[----:B------:R-:W-:Y:S01]  /*0810*/  VIADD R8, R2, 0xffffffff ;  /* 0xffffffff02087836 */ /* 0x000fe20000000000 */
[----:B------:R-:W-:Y:S01]  /*0820*/  ISETP.EQ.OR P1, PT, R3, RZ, !P1 ;  /* 0x000000ff0300720c */ /* 0x000fe20004f22670 */
[----:B-----5:R-:W-:Y:S01]  /*0830*/  IMAD R11, R9, R24, R4 ;  /* 0x00000018090b7224 */ /* 0x020fe200078e0204 */
[----:B------:R-:W-:-:S02]  /*0840*/  ISETP.LT.U32.AND P0, PT, R19, 0x2, !P0 ;  /* 0x000000021300780c */ /* 0x000fc40004701070 */
[----:B------:R-:W-:Y:S02]  /*0850*/  ISETP.EQ.AND P1, PT, R2, RZ, P1 ;  /* 0x000000ff0200720c */ /* 0x000fe40000f22270 */
[----:B------:R-:W-:Y:S01]  /*0860*/  ISETP.GE.U32.AND P6, PT, R8, 0x2, PT ;  /* 0x000000020800780c */ /* 0x000fe20003fc6070 */
[----:B------:R-:W0:Y:S02]  /*0870*/  FENCE.VIEW.ASYNC.S ;  /* 0x00000000000073c6 */ /* 0x000e240000000000 */
[----:B0-----:R0:W1:Y:S01]  /*0880*/  @!UP0 SYNCS.EXCH.64 URZ, [UR6+0xf0], UR4 ;  /* 0x0000f004063f85b2 */ /* 0x0010620008000100 */
[----:B------:R-:W-:Y:S02]  /*0890*/  @P4 LEA.HI R0, R19, R19, RZ, 0x1 ;  /* 0x0000001313004211 */ /* 0x000fe400078f08ff */
[----:B------:R-:W-:Y:S02]  /*08a0*/  SEL R18, RZ, 0x1, !P1 ;  /* 0x00000001ff127807 */ /* 0x000fe40004800000 */
[----:B------:R-:W-:-:S02]  /*08b0*/  @P4 SHF.R.S32.HI R0, RZ, 0x1, R0 ;  /* 0x00000001ff004819 */ /* 0x000fc40000011400 */
[----:B------:R-:W-:Y:S02]  /*08c0*/  SEL R18, R18, 0x2, P6 ;  /* 0x0000000212127807 */ /* 0x000fe40003000000 */
[----:B------:R-:W-:Y:S02]  /*08d0*/  @P4 ISETP.NE.AND P5, PT, R0, R11, PT ;  /* 0x0000000b0000420c */ /* 0x000fe40003fa5270 */
[----:B------:R-:W-:Y:S02]  /*08e0*/  SEL R11, RZ, 0x1, !P0 ;  /* 0x00000001ff0b7807 */ /* 0x000fe40004000000 */
[----:B------:R-:W-:Y:S02]  /*08f0*/  @P4 SEL R22, RZ, 0x1, P5 ;  /* 0x00000001ff164807 */ /* 0x000fe40002800000 */
[----:B------:R-:W-:Y:S01]  /*0900*/  LOP3.LUT R0, R98, 0x7f, RZ, 0xc0, !PT ;  /* 0x0000007f62007812 */ /* 0x000fe200078ec0ff */
[----:B------:R0:W2:Y:S01]  /*0910*/  @!UP1 SYNCS.EXCH.64 URZ, [UR6+0xf8], UR4 ;  /* 0x0000f804063f95b2 */ /* 0x0000a20008000100 */
[----:B------:R-:W-:Y:S01]  /*0920*/  LOP3.LUT R22, R22, R11, RZ, 0xc0, !PT ;  /* 0x0000000b16167212 */ /* 0x000fe200078ec0ff */
[----:B------:R-:W-:Y:S01]  /*0930*/  NOP ;  /* 0x0000000000007918 */ /* 0x000fe20000000000 */
[----:B------:R-:W-:Y:S05]  /*0940*/  @!P2 BRA `(.L_x_4) ;  /* 0x000000000008a947 */ /* 0x000fea0003800000 */
[----:B-12---:R-:W-:Y:S01]  /*0950*/  UCGABAR_ARV ;  /* 0x00000000000079c7 */ /* 0x006fe20008000000 */
[----:B------:R-:W-:Y:S05]  /*0960*/  BRA `(.L_x_5) ;  /* 0x0000000000047947 */ /* 0x000fea0003800000 */
.L_x_4:
[----:B-12---:R-:W-:Y:S01]  /*0970*/  NOP ;  /* 0x0000000000007918 */ /* 0x006fe20000000000 */
.L_x_5:
[----:B------:R-:W1:Y:S01]  /*0980*/  LDC R2, c[0x0][0x65c] ;  /* 0x00019700ff027b82 */ /* 0x000e620000000800 */
[----:B------:R-:W-:Y:S01]  /*0990*/  LOP3.LUT R5, R5, 0xfffff7ff, RZ, 0xc0, !PT ;  /* 0xfffff7ff05057812 */ /* 0x000fe200078ec0ff */
[----:B------:R-:W-:Y:S02]  /*09a0*/  IMAD.U32 R10, RZ, RZ, UR8 ;  /* 0x00000008ff0a7e24 */ /* 0x000fe4000f8e00ff */
[----:B------:R-:W-:Y:S01]  /*09b0*/  IMAD.MOV.U32 R11, RZ, RZ, RZ ;  /* 0x000000ffff0b7224 */ /* 0x000fe200078e00ff */
[----:B-1----:R-:W-:-:S13]  /*09c0*/  ISETP.NE.AND P1, PT, R2, 0x1, PT ;  /* 0x000000010200780c */ /* 0x002fda0003f25270 */
[----:B------:R-:W1:Y:S01]  /*09d0*/  @P1 LDC R17, c[0x0][0x10] ;  /* 0x00000400ff111b82 */ /* 0x000e620000000800 */
[----:B------:R-:W-:Y:S01]  /*09e0*/  @P1 LOP3.LUT R5, R5, 0x800, RZ, 0xfc, !PT ;  /* 0x0000080005051812 */ /* 0x000fe200078efcff */
[----:B------:R-:W-:Y:S02]  /*09f0*/  @P1 IMAD.MOV.U32 R5, RZ, RZ, RZ ;  /* 0x000000ffff051224 */ /* 0x000fe400078e00ff */
[----:B------:R-:W-:-:S04]  /*0a00*/  @P1 IMAD.MOV.U32 R15, RZ, RZ, RZ ;  /* 0x000000ffff0f1224 */ /* 0x000fc800078e00ff */
[----:B------:R-:W2:Y:S01]  /*0a10*/  @!P1 LDC R13, c[0x0][0xc] ;  /* 0x00000300ff0d9b82 */ /* 0x000ea20000000800 */
[----:B0-----:R-:W-:Y:S01]  /*0a20*/  ULDC UR4, c[0x0][0xc] ;  /* 0x0000030000047ab9 */ /* 0x001fe20000000800 */
[----:B------:R-:W-:Y:S01]  /*0a30*/  ULDC UR5, c[0x0][0x10] ;  /* 0x0000040000057ab9 */ /* 0x000fe20000000800 */
[----:B------:R-:W-:Y:S01]  /*0a40*/  ULDC UR6, c[0x0][0x14] ;  /* 0x0000050000067ab9 */ /* 0x000fe20000000800 */
[----:B------:R-:W-:-:S04]  /*0a50*/  UIMAD.WIDE.U32 UR4, UR4, UR5, URZ ;  /* 0x00000005040472a5 */ /* 0x000fc8000f8e003f */
[----:B------:R-:W-:Y:S02]  /*0a60*/  UIMAD.WIDE.U32 UR36, UR4, UR6, URZ ;  /* 0x00000006042472a5 */ /* 0x000fe4000f8e003f */
[----:B------:R-:W-:-:S04]  /*0a70*/  UIMAD UR42, UR5, UR6, URZ ;  /* 0x00000006052a72a4 */ /* 0x000fc8000f8e023f */
[----:B------:R-:W-:Y:S01]  /*0a80*/  UIADD3 UR42, UR37, UR42, URZ ;  /* 0x0000002a252a7290 */ /* 0x000fe2000fffe03f */
[----:B-1----:R-:W-:-:S04]  /*0a90*/  @P1 IMAD.WIDE.U32 R16, R17, UR8, R4 ;  /* 0x0000000811101c25 */ /* 0x002fc8000f8e0004 */
[----:B------:R-:W-:Y:S02]  /*0aa0*/  @P1 IMAD.IADD R17, R17, 0x1, R15 ;  /* 0x0000000111111824 */ /* 0x000fe400078e020f */
[----:B--2---:R-:W-:-:S04]  /*0ab0*/  @!P1 IMAD.WIDE.U32 R10, R4, R13, R10 ;  /* 0x0000000d040a9225 */ /* 0x004fc800078e000a */
[----:B------:R-:W-:Y:S02]  /*0ac0*/  @!P1 IMAD.MOV.U32 R16, RZ, RZ, R10 ;  /* 0x000000ffff109224 */ /* 0x000fe400078e000a */
[----:B------:R-:W-:Y:S01]  /*0ad0*/  @!P1 IMAD.MOV.U32 R17, RZ, RZ, R11 ;  /* 0x000000ffff119224 */ /* 0x000fe200078e000b */
[----:B------:R-:W-:Y:S06]  /*0ae0*/  @!P2 BRA `(.L_x_6) ;  /* 0x00000000000ca947 */ /* 0x000fec0003800000 */
[----:B------:R-:W-:Y:S01]  /*0af0*/  UCGABAR_WAIT ;  /* 0x0000000000007dc7 */ /* 0x000fe20008000000 */
[----:B------:R-:W-:Y:S01]  /*0b00*/  CCTL.IVALL ;  /* 0x00000000ff00798f */ /* 0x000fe20002000000 */
[----:B------:R-:W-:Y:S05]  /*0b10*/  BRA `(.L_x_7) ;  /* 0x0000000000047947 */ /* 0x000fea0003800000 */
.L_x_6:
[----:B------:R-:W-:Y:S06]  /*0b20*/  BAR.SYNC.DEFER_BLOCKING 0x0 ;  /* 0x0000000000007b1d */ /* 0x000fec0000010000 */
.L_x_7:
[----:B------:R-:W-:Y:S05]  /*0b30*/  @!P3 BRA `(.L_x_8) ;  /* 0x000000680098b947 */ /* 0x000fea0003800000 */
[----:B------:R-:W-:-:S13]  /*0b40*/  ISETP.GT.U32.AND P0, PT, R8, 0x1, PT ;  /* 0x000000010800780c */ /* 0x000fda0003f04070 */
[----:B------:R-:W-:Y:S05]  /*0b50*/  @P0 EXIT ;  /* 0x000000000000094d */ /* 0x000fea0003800000 */
[----:B------:R-:W-:Y:S01]  /*0b60*/  ULDC.64 UR4, c[0x0][0x650] ;  /* 0x0001940000047ab9 */ /* 0x000fe20000000a00 */
[----:B------:R-:W-:Y:S01]  /*0b70*/  PRMT R3, RZ, 0x7610, R3 ;  /* 0x00007610ff037816 */ /* 0x000fe20000000003 */
[----:B------:R-:W-:Y:S01]  /*0b80*/  IMAD.MOV.U32 R109, RZ, RZ, -0x1 ;  /* 0xffffffffff6d7424 */ /* 0x000fe200078e00ff */
[----:B------:R-:W-:Y:S01]  /*0b90*/  ISETP.GE.U32.AND P0, PT, R16, UR4, PT ;  /* 0x0000000410007c0c */ /* 0x000fe2000bf06070 */
[----:B------:R-:W-:Y:S02]  /*0ba0*/  IMAD.MOV.U32 R102, RZ, RZ, -0x1 ;  /* 0xffffffffff667424 */ /* 0x000fe400078e00ff */
[----:B------:R-:W-:Y:S01]  /*0bb0*/  IMAD.MOV.U32 R23, RZ, RZ, -0x1 ;  /* 0xffffffffff177424 */ /* 0x000fe200078e00ff */
[----:B------:R-:W-:-:S13]  /*0bc0*/  ISETP.GE.U32.AND.EX P0, PT, R17, UR5, PT, P0 ;  /* 0x0000000511007c0c */ /* 0x000fda000bf06100 */
[----:B------:R-:W-:Y:S05]  /*0bd0*/  @P0 BRA `(.L_x_9) ;  /* 0x00000004002c0947 */ /* 0x000fea0003800000 */
[----:B------:R-:W0:Y:S01]  /*0be0*/  LDC.64 R26, c[0x0][0x628] ;  /* 0x00018a00ff1a7b82 */ /* 0x000e220000000a00 */
[----:B------:R-:W-:Y:S02]  /*0bf0*/  IMAD.MOV.U32 R10, RZ, RZ, R16 ;  /* 0x000000ffff0a7224 */ /* 0x000fe400078e0010 */
[----:B------:R-:W-:-:S05]  /*0c00*/  IMAD.MOV.U32 R11, RZ, RZ, R17 ;  /* 0x000000ffff0b7224 */ /* 0x000fca00078e0011 */
[----:B------:R-:W1:Y:S08]  /*0c10*/  LDC R8, c[0x0][0x630] ;  /* 0x00018c00ff087b82 */ /* 0x000e700000000800 */
[----:B------:R-:W2:Y:S01]  /*0c20*/  LDC.64 R28, c[0x0][0x620] ;  /* 0x00018800ff1c7b82 */ /* 0x000ea20000000a00 */
[----:B0-----:R-:W-:-:S04]  /*0c30*/  ISETP.NE.U32.AND P0, PT, R26, RZ, PT ;  /* 0x000000ff1a00720c */ /* 0x001fc80003f05070 */
[----:B------:R-:W-:-:S13]  /*0c40*/  ISETP.NE.AND.EX P0, PT, R27, RZ, PT, P0 ;  /* 0x000000ff1b00720c */ /* 0x000fda0003f05300 */
[----:B-12---:R-:W-:Y:S05]  /*0c50*/  @!P0 BRA `(.L_x_10) ;  /* 0x0000000000288947 */ /* 0x006fea0003800000 */
[----:B------:R-:W0:Y:S02]  /*0c60*/  LDC R3, c[0x0][0x634] ;  /* 0x00018d00ff037b82 */ /* 0x000e240000000800 */
[----:B0-----:R-:W-:-:S05]  /*0c70*/  IADD3 R3, P0, R16, R3, RZ ;  /* 0x0000000310037210 */ /* 0x001fca0007f1e0ff */
[----:B------:R-:W-:-:S04]  /*0c80*/  IMAD.X R21, RZ, RZ, R17, P0 ;  /* 0x000000ffff157224 */ /* 0x000fc800000e0611 */
[----:B------:R-:W-:-:S04]  /*0c90*/  IMAD.WIDE.U32 R10, R21, R26, RZ ;  /* 0x0000001a150a7225 */ /* 0x000fc800078e00ff */
[----:B------:R-:W-:-:S04]  /*0ca0*/  IMAD.WIDE.U32 R12, P0, R3, R27, R10 ;  /* 0x0000001b030c7225 */ /* 0x000fc8000780000a */
[----:B------:R-:W-:-:S04]  /*0cb0*/  IMAD.WIDE.U32 R10, R3, R26, RZ ;  /* 0x0000001a030a7225 */ /* 0x000fc800078e00ff */
[----:B------:R-:W-:Y:S01]  /*0cc0*/  IMAD.X R15, RZ, RZ, RZ, P0 ;  /* 0x000000ffff0f7224 */ /* 0x000fe200000e06ff */
[----:B------:R-:W-:Y:S01]  /*0cd0*/  IADD3 RZ, P0, R11, R12, RZ ;  /* 0x0000000c0bff7210 */ /* 0x000fe20007f1e0ff */
[----:B------:R-:W-:-:S04]  /*0ce0*/  IMAD.MOV.U32 R14, RZ, RZ, R13 ;  /* 0x000000ffff0e7224 */ /* 0x000fc800078e000d */
[----:B------:R-:W-:-:S08]  /*0cf0*/  IMAD.WIDE.U32.X R10, R21, R27, R14, P0 ;  /* 0x0000001b150a7225 */ /* 0x000fd000000e040e */
.L_x_10:
[----:B------:R-:W0:Y:S01]  /*0d00*/  LDC.64 R32, c[0x0][0x640] ;  /* 0x00019000ff207b82 */ /* 0x000e220000000a00 */
[--C-:B------:R-:W-:Y:S01]  /*0d10*/  SHF.R.U64 R27, R10, R8, R11.reuse ;  /* 0x000000080a1b7219 */ /* 0x100fe2000000120b */
[----:B------:R-:W-:Y:S01]  /*0d20*/  IMAD R31, R9, R24, R4 ;  /* 0x00000018091f7224 */ /* 0x000fe200078e0204 */
[----:B------:R-:W-:Y:S01]  /*0d30*/  SHF.R.U32.HI R3, RZ, R8, R11 ;  /* 0x00000008ff037219 */ /* 0x000fe2000001160b */
[----:B------:R-:W-:Y:S01]  /*0d40*/  IMAD.MOV.U32 R23, RZ, RZ, 0x1 ;  /* 0x00000001ff177424 */ /* 0x000fe200078e00ff */
[----:B------:R-:W-:-:S03]  /*0d50*/  IADD3 R5, P0, RZ, -R27, RZ ;  /* 0x8000001bff057210 */ /* 0x000fc60007f1e0ff */
[----:B------:R-:W1:Y:S02]  /*0d60*/  LDC R12, c[0x0][0x618] ;  /* 0x00018600ff0c7b82 */ /* 0x000e640000000800 */
[----:B------:R-:W-:Y:S02]  /*0d70*/  IMAD.X R3, RZ, RZ, ~R3, P0 ;  /* 0x000000ffff037224 */ /* 0x000fe400000e0e03 */
[----:B------:R-:W-:-:S04]  /*0d80*/  IMAD.WIDE.U32 R10, R5, R28, R16 ;  /* 0x0000001c050a7225 */ /* 0x000fc800078e0010 */
[----:B------:R-:W2:Y:S01]  /*0d90*/  LDC R20, c[0x0][0x608] ;  /* 0x00018200ff147b82 */ /* 0x000ea20000000800 */
[----:B------:R-:W-:Y:S02]  /*0da0*/  IMAD R8, R3, R28, RZ ;  /* 0x0000001c03087224 */ /* 0x000fe400078e02ff */
[----:B------:R-:W-:Y:S02]  /*0db0*/  IMAD.MOV.U32 R3, RZ, RZ, -0x1 ;  /* 0xffffffffff037424 */ /* 0x000fe400078e00ff */
[----:B------:R-:W-:-:S03]  /*0dc0*/  IMAD R5, R5, R29, R8 ;  /* 0x0000001d05057224 */ /* 0x000fc600078e0208 */
[----:B------:R-:W3:Y:S01]  /*0dd0*/  LDC R30, c[0x0][0x658] ;  /* 0x00019600ff1e7b82 */ /* 0x000ee20000000800 */
[----:B------:R-:W-:Y:S01]  /*0de0*/  IMAD.IADD R5, R11, 0x1, R5 ;  /* 0x000000010b057824 */ /* 0x000fe200078e0205 */
[----:B0-----:R-:W-:-:S04]  /*0df0*/  ISETP.NE.U32.AND P0, PT, R32, RZ, PT ;  /* 0x000000ff2000720c */ /* 0x001fc80003f05070 */
[----:B------:R-:W-:Y:S02]  /*0e00*/  ISETP.NE.AND.EX P0, PT, R33, RZ, PT, P0 ;  /* 0x000000ff2100720c */ /* 0x000fe40003f05300 */
[----:B------:R-:W0:Y:S01]  /*0e10*/  LDC R26, c[0x0][0x600] ;  /* 0x00018000ff1a7b82 */ /* 0x000e220000000800 */
[-CC-:B-1----:R-:W-:Y:S02]  /*0e20*/  SHF.R.U64 R14, R10, R12.reuse, R5.reuse ;  /* 0x0000000c0a0e7219 */ /* 0x182fe40000001205 */
[----:B------:R-:W-:-:S05]  /*0e30*/  SHF.R.U32.HI R5, RZ, R12, R5 ;  /* 0x0000000cff057219 */ /* 0x000fca0000011605 */
[----:B------:R-:W1:Y:S01]  /*0e40*/  LDC R15, c[0x0][0x648] ;  /* 0x00019200ff0f7b82 */ /* 0x000e620000000800 */
[-CC-:B--2---:R-:W-:Y:S02]  /*0e50*/  SHF.R.U64 R29, R14, R20.reuse, R5.reuse ;  /* 0x000000140e1d7219 */ /* 0x184fe40000001205 */
[----:B------:R-:W-:-:S05]  /*0e60*/  SHF.R.U32.HI R5, RZ, R20, R5 ;  /* 0x00000014ff057219 */ /* 0x000fca0000011605 */
[----:B------:R-:W2:Y:S01]  /*0e70*/  LDC R21, c[0x0][0x638] ;  /* 0x00018e00ff157b82 */ /* 0x000ea20000000800 */
[-CC-:B---3--:R-:W-:Y:S02]  /*0e80*/  SHF.R.U64 R20, R29, R30.reuse, R5.reuse ;  /* 0x0000001e1d147219 */ /* 0x188fe40000001205 */
[-C--:B------:R-:W-:Y:S02]  /*0e90*/  SHF.L.U32 R3, R3, R30.reuse, RZ ;  /* 0x0000001e03037219 */ /* 0x080fe400000006ff */
[----:B------:R-:W-:Y:S01]  /*0ea0*/  SHF.R.U32.HI R5, RZ, R30, R5 ;  /* 0x0000001eff057219 */ /* 0x000fe20000011605 */
[----:B------:R-:W-:Y:S01]  /*0eb0*/  IMAD.MOV.U32 R4, RZ, RZ, R20 ;  /* 0x000000ffff047224 */ /* 0x000fe200078e0014 */
[----:B------:R-:W-:Y:S01]  /*0ec0*/  LOP3.LUT R12, RZ, R3, RZ, 0x33, !PT ;  /* 0x00000003ff0c7212 */ /* 0x000fe200078e33ff */
[----:B------:R-:W3:Y:S01]  /*0ed0*/  LDC R25, c[0x0][0x610] ;  /* 0x00018400ff197b82 */ /* 0x000ee20000000800 */
[----:B------:R-:W-:Y:S05]  /*0ee0*/  @!P0 BRA `(.L_x_11) ;  /* 0x0000000000288947 */ /* 0x000fea0003800000 */
[----:B------:R-:W4:Y:S02]  /*0ef0*/  LDC R3, c[0x0][0x64c] ;  /* 0x00019300ff037b82 */ /* 0x000f240000000800 */
[----:B----4-:R-:W-:-:S05]  /*0f00*/  IADD3 R3, P0, R20, R3, RZ ;  /* 0x0000000314037210 */ /* 0x010fca0007f1e0ff */
        /* <DEDUP_REMOVED lines=8> */
.L_x_11:
[----:B-1----:R-:W-:Y:S01]  /*0f90*/  SHF.R.U64 R4, R4, R15, R5 ;  /* 0x0000000f04047219 */ /* 0x002fe20000001205 */
[----:B0-----:R-:W-:Y:S01]  /*0fa0*/  VIADD R5, R26, 0xffffffff ;  /* 0xffffffff1a057836 */ /* 0x001fe20000000000 */
[----:B------:R-:W-:Y:S01]  /*0fb0*/  SHF.L.U32 R3, R23, R30, RZ ;  /* 0x0000001e17037219 */ /* 0x000fe200000006ff */
[----:B------:R-:W-:Y:S01]  /*0fc0*/  IMAD.MOV.U32 R23, RZ, RZ, R27 ;  /* 0x000000ffff177224 */ /* 0x000fe200078e001b */
[----:B------:R-:W-:Y:S01]  /*0fd0*/  LOP3.LUT R12, R29, R12, RZ, 0xc0, !PT ;  /* 0x0000000c1d0c7212 */ /* 0x000fe200078ec0ff */
[----:B------:R-:W-:Y:S01]  /*0fe0*/  IMAD.MOV R8, RZ, RZ, -R4 ;  /* 0x000000ffff087224 */ /* 0x000fe200078e0a04 */
[----:B------:R-:W-:Y:S02]  /*0ff0*/  SEL R6, R6, R31, !P1 ;  /* 0x0000001f06067207 */ /* 0x000fe40004800000 */
[----:B------:R-:W-:Y:S01]  /*1000*/  LOP3.LUT R5, R14, R5, RZ, 0xc0, !PT ;  /* 0x000000050e057212 */ /* 0x000fe200078ec0ff */
[----:B------:R-:W-:Y:S02]  /*1010*/  IMAD R9, R3, R4, R12 ;  /* 0x0000000403097224 */ /* 0x000fe400078e020c */
[----:B--2---:R-:W-:-:S02]  /*1020*/  IMAD R3, R8, R21, R20 ;  /* 0x0000001508037224 */ /* 0x004fc400078e0214 */
[----:B---3--:R-:W-:Y:S02]  /*1030*/  IMAD R6, R9, R25, R6 ;  /* 0x0000001909067224 */ /* 0x008fe400078e0206 */
[----:B------:R-:W-:Y:S02]  /*1040*/  IMAD R109, R3, R26, R5 ;  /* 0x0000001a036d7224 */ /* 0x000fe400078e0205 */
[----:B------:R-:W-:-:S03]  /*1050*/  IMAD.MOV.U32 R4, RZ, RZ, 0x1 ;  /* 0x00000001ff047424 */ /* 0x000fc600078e00ff */
[----:B------:R-:W-:Y:S02]  /*1060*/  SEL R102, R109, R6, !P1 ;  /* 0x000000066d667207 */ /* 0x000fe40004800000 */
[----:B------:R-:W-:Y:S02]  /*1070*/  PRMT R3, R4, 0x7610, R3 ;  /* 0x0000761004037816 */ /* 0x000fe40000000003 */
[----:B------:R-:W-:-:S07]  /*1080*/  SEL R109, R6, R109, !P1 ;  /* 0x0000006d066d7207 */ /* 0x000fce0004800000 */
.L_x_9:
[----:B------:R-:W-:-:S08]  /*1090*/  NOP ;  /* 0x0000000000007918 */ /* 0x000fd00000000000 */
[----:B------:R-:W0:Y:S02]  /*10a0*/  USETMAXREG.TRY_ALLOC.CTAPOOL UP0, 0xe8 ;  /* 0x000000e8000079c8 */ /* 0x000e240008000600 */
[----:B0-----:R-:W-:-:S13]  /*10b0*/  PLOP3.LUT P0, PT, PT, PT, UP0, 0x80, 0x0 ;  /* 0x000000000000781c */ /* 0x001fda0003f0f008 */
[----:B------:R-:W-:Y:S05]  /*10c0*/  @!P0 BRA `(.L_x_9) ;  /* 0xfffffffc00f08947 */ /* 0x000fea000383ffff */
[----:B------:R-:W-:Y:S01]  /*10d0*/  ULDC.64 UR4, c[0x0][0x598] ;  /* 0x0001660000047ab9 */ /* 0x000fe20000000a00 */
[----:B------:R-:W-:Y:S01]  /*10e0*/  ULDC.64 UR38, c[0x0][0x208] ;  /* 0x0000820000267ab9 */ /* 0x000fe20000000a00 */
[----:B------:R-:W-:-:S04]  /*10f0*/  ISETP.NE.U32.AND P0, PT, RZ, UR4, PT ;  /* 0x00000004ff007c0c */ /* 0x000fc8000bf05070 */
[----:B------:R-:W-:-:S13]  /*1100*/  ISETP.NE.AND.EX P0, PT, RZ, UR5, PT, P0 ;  /* 0x00000005ff007c0c */ /* 0x000fda000bf05300 */
[----:B------:R-:W-:Y:S05]  /*1110*/  @!P0 BRA `(.L_x_12) ;  /* 0x00000000001c8947 */ /* 0x000fea0003800000 */
[----:B------:R-:W0:Y:S02]  /*1120*/  LDC.64 R4, c[0x0][0x598] ;  /* 0x00016600ff047b82 */ /* 0x000e240000000a00 */
[----:B0-----:R-:W2:Y:S02]  /*1130*/  LDG.E.64 R4, desc[UR38][R4.64] ;  /* 0x0000002604047981 */ /* 0x001ea4000c1e1b00 */
[----:B--2---:R-:W-:-:S04]  /*1140*/  ISETP.NE.U32.AND P0, PT, R4, RZ, PT ;  /* 0x000000ff0400720c */ /* 0x004fc80003f05070 */
[----:B------:R-:W-:-:S13]  /*1150*/  ISETP.NE.AND.EX P0, PT, R5, RZ, PT, P0 ;  /* 0x000000ff0500720c */ /* 0x000fda0003f05300 */
[----:B------:R-:W-:Y:S05]  /*1160*/  @!P0 BRA `(.L_x_12) ;  /* 0x0000000000088947 */ /* 0x000fea0003800000 */
[----:B------:R0:W5:Y:S01]  /*1170*/  LD.E R90, desc[UR38][R4.64] ;  /* 0x00000026045a7980 */ /* 0x000162000c101900 */
[----:B------:R-:W-:Y:S05]  /*1180*/  BRA `(.L_x_13) ;  /* 0x0000000000247947 */ /* 0x000fea0003800000 */
.L_x_12:
[----:B------:R-:W-:Y:S02]  /*1190*/  ULDC.64 UR4, c[0x0][0x588] ;  /* 0x0001620000047ab9 */ /* 0x000fe40000000a00 */
[----:B------:R-:W-:-:S04]  /*11a0*/  ISETP.NE.U32.AND P0, PT, RZ, UR4, PT ;  /* 0x00000004ff007c0c */ /* 0x000fc8000bf05070 */
[----:B------:R-:W-:-:S13]  /*11b0*/  ISETP.NE.AND.EX P0, PT, RZ, UR5, PT, P0 ;  /* 0x00000005ff007c0c */ /* 0x000fda000bf05300 */
[----:B------:R-:W-:Y:S05]  /*11c0*/  @!P0 BRA `(.L_x_14) ;  /* 0x00000000000c8947 */ /* 0x000fea0003800000 */
[----:B------:R-:W0:Y:S02]  /*11d0*/  LDC.64 R90, c[0x0][0x588] ;  /* 0x00016200ff5a7b82 */ /* 0x000e240000000a00 */
[----:B0-----:R1:W5:Y:S01]  /*11e0*/  LDG.E R90, desc[UR38][R90.64] ;  /* 0x000000265a5a7981 */ /* 0x001362000c1e1900 */
[----:B------:R-:W-:Y:S05]  /*11f0*/  BRA `(.L_x_13) ;  /* 0x0000000000087947 */ /* 0x000fea0003800000 */
.L_x_14:
[----:B------:R-:W-:Y:S02]  /*1200*/  ULDC UR4, c[0x0][0x580] ;  /* 0x0001600000047ab9 */ /* 0x000fe40000000800 */
[----:B------:R-:W-:-:S07]  /*1210*/  IMAD.U32 R90, RZ, RZ, UR4 ;  /* 0x00000004ff5a7e24 */ /* 0x000fce000f8e00ff */
.L_x_13:
[----:B------:R-:W-:Y:S02]  /*1220*/  ULDC.64 UR4, c[0x0][0x5a0] ;  /* 0x0001680000047ab9 */ /* 0x000fe40000000a00 */
[----:B------:R-:W-:-:S04]  /*1230*/  ISETP.NE.U32.AND P0, PT, RZ, UR4, PT ;  /* 0x00000004ff007c0c */ /* 0x000fc8000bf05070 */
[----:B------:R-:W-:-:S13]  /*1240*/  ISETP.NE.AND.EX P0, PT, RZ, UR5, PT, P0 ;  /* 0x00000005ff007c0c */ /* 0x000fda000bf05300 */
[----:B------:R-:W-:Y:S05]  /*1250*/  @!P0 BRA `(.L_x_15) ;  /* 0x00000000001c8947 */ /* 0x000fea0003800000 */
[----:B0-----:R-:W0:Y:S02]  /*1260*/  LDC.64 R4, c[0x0][0x5a0] ;  /* 0x00016800ff047b82 */ /* 0x001e240000000a00 */
[----:B0-----:R-:W2:Y:S02]  /*1270*/  LDG.E.64 R4, desc[UR38][R4.64] ;  /* 0x0000002604047981 */ /* 0x001ea4000c1e1b00 */
[----:B--2---:R-:W-:-:S04]  /*1280*/  ISETP.NE.U32.AND P0, PT, R4, RZ, PT ;  /* 0x000000ff0400720c */ /* 0x004fc80003f05070 */
[----:B------:R-:W-:-:S13]  /*1290*/  ISETP.NE.AND.EX P0, PT, R5, RZ, PT, P0 ;  /* 0x000000ff0500720c */ /* 0x000fda0003f05300 */
[----:B------:R-:W-:Y:S05]  /*12a0*/  @!P0 BRA `(.L_x_15) ;  /* 0x0000000000088947 */ /* 0x000fea0003800000 */
[----:B-1----:R0:W5:Y:S01]  /*12b0*/  LD.E R91, desc[UR38][R4.64] ;  /* 0x00000026045b7980 */ /* 0x002162000c101900 */
[----:B------:R-:W-:Y:S05]  /*12c0*/  BRA `(.L_x_16) ;  /* 0x0000000000247947 */ /* 0x000fea0003800000 */
.L_x_15:
[----:B------:R-:W-:Y:S02]  /*12d0*/  ULDC.64 UR4, c[0x0][0x590] ;  /* 0x0001640000047ab9 */ /* 0x000fe40000000a00 */
[----:B------:R-:W-:-:S04]  /*12e0*/  ISETP.NE.U32.AND P0, PT, RZ, UR4, PT ;  /* 0x00000004ff007c0c */ /* 0x000fc8000bf05070 */
[----:B------:R-:W-:-:S13]  /*12f0*/  ISETP.NE.AND.EX P0, PT, RZ, UR5, PT, P0 ;  /* 0x00000005ff007c0c */ /* 0x000fda000bf05300 */
[----:B------:R-:W-:Y:S05]  /*1300*/  @!P0 BRA `(.L_x_17) ;  /* 0x00000000000c8947 */ /* 0x000fea0003800000 */
[----:B0-----:R-:W1:Y:S02]  /*1310*/  LDC.64 R4, c[0x0][0x590] ;  /* 0x00016400ff047b82 */ /* 0x001e640000000a00 */
[----:B-1----:R1:W5:Y:S01]  /*1320*/  LDG.E R91, desc[UR38][R4.64] ;  /* 0x00000026045b7981 */ /* 0x002362000c1e1900 */
[----:B------:R-:W-:Y:S05]  /*1330*/  BRA `(.L_x_16) ;  /* 0x0000000000087947 */ /* 0x000fea0003800000 */
.L_x_17:
[----:B------:R-:W-:Y:S02]  /*1340*/  ULDC UR4, c[0x0][0x584] ;  /* 0x0001610000047ab9 */ /* 0x000fe40000000800 */
[----:B-1----:R-:W-:-:S07]  /*1350*/  IMAD.U32 R91, RZ, RZ, UR4 ;  /* 0x00000004ff5b7e24 */ /* 0x002fce000f8e00ff */
.L_x_16:
[----:B------:R-:W-:-:S13]  /*1360*/  LOP3.LUT P0, RZ, R3, 0xff, RZ, 0xc0, !PT ;  /* 0x000000ff03ff7812 */ /* 0x000fda000780c0ff */
[----:B------:R-:W-:Y:S05]  /*1370*/  @!P0 EXIT ;  /* 0x000000000000894d */ /* 0x000fea0003800000 */
[----:B------:R-:W2:Y:S01]  /*1380*/  LDC R96, c[0x0][0x658] ;  /* 0x00019600ff607b82 */ /* 0x000ea20000000800 */
[----:B------:R-:W-:Y:S01]  /*1390*/  ULDC.64 UR6, c[0x0][0x288] ;  /* 0x0000a20000067ab9 */ /* 0x000fe20000000a00 */
[----:B------:R-:W-:Y:S01]  /*13a0*/  LOP3.LUT R7, R7, 0x1, RZ, 0xc0, !PT ;  /* 0x0000000107077812 */ /* 0x000fe200078ec0ff */
[----:B------:R-:W-:Y:S01]  /*13b0*/  UIADD3 UR4, UR7, 0x1f, URZ ;  /* 0x0000001f07047890 */ /* 0x000fe2000fffe03f */
[----:B------:R-:W-:Y:S01]  /*13c0*/  SHF.R.U32.HI R3, RZ, 0x2, R98 ;  /* 0x00000002ff037819 */ /* 0x000fe20000011662 */
[----:B01----:R-:W-:Y:S01]  /*13d0*/  IMAD.U32 R4, RZ, RZ, UR6 ;  /* 0x00000006ff047e24 */ /* 0x003fe2000f8e00ff */
[----:B------:R-:W-:Y:S01]  /*13e0*/  SHF.R.U32.HI R0, RZ, 0x1, R0 ;  /* 0x00000001ff007819 */ /* 0x000fe20000011600 */
[----:B------:R-:W-:Y:S01]  /*13f0*/  USHF.R.S32.HI UR5, URZ, 0x1f, UR4 ;  /* 0x0000001f3f057899 */ /* 0x000fe20008011404 */
[----:B------:R-:W0:Y:S01]  /*1400*/  LDC.64 R92, c[0x0][0x5c8] ;  /* 0x00017200ff5c7b82 */ /* 0x000e220000000a00 */
[----:B------:R-:W-:Y:S01]  /*1410*/  LOP3.LUT R97, R98, 0x3, RZ, 0xc0, !PT ;  /* 0x0000000362617812 */ /* 0x000fe200078ec0ff */
[----:B------:R-:W-:Y:S01]  /*1420*/  IMAD.SHL.U32 R88, R7, 0x40, RZ ;  /* 0x0000004007587824 */ /* 0x000fe200078e00ff */
[----:B------:R-:W-:Y:S01]  /*1430*/  LOP3.LUT R3, R3, 0x7, RZ, 0xc0, !PT ;  /* 0x0000000703037812 */ /* 0x000fe200078ec0ff */
[----:B------:R-:W-:Y:S01]  /*1440*/  ULEA.HI UR5, UR5, UR4, URZ, 0x5 ;  /* 0x0000000405057291 */ /* 0x000fe2000f8f283f */
[----:B------:R-:W-:Y:S01]  /*1450*/  LOP3.LUT R0, R0, 0x30, RZ, 0xc0, !PT ;  /* 0x0000003000007812 */ /* 0x000fe200078ec0ff */
[----:B------:R-:W-:Y:S01]  /*1460*/  IMAD R97, R97, -0x2, R4 ;  /* 0xfffffffe61617824 */ /* 0x000fe200078e0204 */
[--C-:B------:R-:W-:Y:S01]  /*1470*/  LOP3.LUT R88, R88, 0x40, R3.reuse, 0xe2, !PT ;  /* 0x0000004058587812 */ /* 0x100fe200078ee203 */
[----:B------:R-:W-:Y:S01]  /*1480*/  USHF.R.S32.HI UR43, URZ, 0x5, UR5 ;  /* 0x000000053f2b7899 */ /* 0x000fe20008011405 */
[----:B------:R-:W-:Y:S01]  /*1490*/  IADD3 R4, RZ, -R0, -R3 ;  /* 0x80000000ff047210 */ /* 0x000fe20007ffe803 */
[----:B------:R-:W-:Y:S01]  /*14a0*/  IMAD.MOV.U32 R3, RZ, RZ, -0x1 ;  /* 0xffffffffff037424 */ /* 0x000fe200078e00ff */
[----:B------:R-:W-:Y:S01]  /*14b0*/  LOP3.LUT R99, R98, 0x80, RZ, 0xc0, !PT ;  /* 0x0000008062637812 */ /* 0x000fe200078ec0ff */
[----:B------:R-:W-:Y:S01]  /*14c0*/  IMAD.MOV.U32 R5, RZ, RZ, 0x1 ;  /* 0x00000001ff057424 */ /* 0x000fe200078e00ff */
[----:B------:R-:W-:Y:S01]  /*14d0*/  UISETP.LT.AND UP0, UPT, UR43, 0x1, UPT ;  /* 0x000000012b00788c */ /* 0x000fe2000bf01270 */
[----:B------:R-:W-:Y:S01]  /*14e0*/  IMAD R4, R7, -0x40, R4 ;  /* 0xffffffc007047824 */ /* 0x000fe200078e0204 */
[----:B------:R-:W-:Y:S01]  /*14f0*/  ULDC UR4, c[0x0][0x284] ;  /* 0x0000a10000047ab9 */ /* 0x000fe20000000800 */
[----:B--2---:R-:W-:Y:S01]  /*1500*/  SHF.L.U32 R3, R3, R96, RZ ;  /* 0x0000006003037219 */ /* 0x004fe200000006ff */
[----:B------:R-:W-:Y:S01]  /*1510*/  USEL UR44, UR43, 0x1, UP0 ;  /* 0x000000012b2c7887 */ /* 0x000fe20008000000 */
[----:B------:R-:W-:Y:S01]  /*1520*/  LOP3.LUT R88, R88, R0, RZ, 0xfc, !PT ;  /* 0x0000000058587212 */ /* 0x000fe200078efcff */
[----:B------:R-:W-:Y:S01]  /*1530*/  IMAD.SHL.U32 R98, R98, 0x2, RZ ;  /* 0x0000000262627824 */ /* 0x000fe200078e00ff */
[----:B------:R-:W-:Y:S01]  /*1540*/  SHF.L.U32 R96, R5, R96, RZ ;  /* 0x0000006005607219 */ /* 0x000fe200000006ff */
[----:B------:R-:W-:Y:S01]  /*1550*/  VIADD R101, R4, UR4 ;  /* 0x0000000404657c36 */ /* 0x000fe20008000000 */
[----:B------:R-:W-:Y:S01]  /*1560*/  LOP3.LUT R114, R18, 0x1, RZ, 0xfc, !PT ;  /* 0x0000000112727812 */ /* 0x000fe200078efcff */
[----:B------:R-:W-:Y:S01]  /*1570*/  IMAD.MOV.U32 R89, RZ, RZ, RZ ;  /* 0x000000ffff597224 */ /* 0x000fe200078e00ff */
[C-C-:B0-----:R-:W-:Y:S01]  /*1580*/  SHF.L.U64.HI R94, R92.reuse, 0x7, R93.reuse ;  /* 0x000000075c5e7819 */ /* 0x141fe2000001025d */
[----:B------:R-:W-:Y:S01]  /*1590*/  UIADD3 UR44, UR43, -UR44, URZ ;  /* 0x8000002c2b2c7290 */ /* 0x000fe2000fffe03f */
[C---:B------:R-:W-:Y:S01]  /*15a0*/  SHF.L.U64.HI R95, R92.reuse, 0x3, R93 ;  /* 0x000000035c5f7819 */ /* 0x040fe2000001025d */
[C---:B------:R-:W-:Y:S01]  /*15b0*/  IMAD.SHL.U32 R93, R92.reuse, 0x80, RZ ;  /* 0x000000805c5d7824 */ /* 0x040fe200078e00ff */
[----:B------:R-:W-:Y:S01]  /*15c0*/  SHF.R.U32.HI R99, RZ, 0x7, R99 ;  /* 0x00000007ff637819 */ /* 0x000fe20000011663 */
[----:B------:R-:W-:Y:S01]  /*15d0*/  IMAD.SHL.U32 R92, R92, 0x8, RZ ;  /* 0x000000085c5c7824 */ /* 0x000fe200078e00ff */
[----:B------:R-:W-:Y:S01]  /*15e0*/  LOP3.LUT R100, RZ, R3, RZ, 0x33, !PT ;  /* 0x00000003ff647212 */ /* 0x000fe200078e33ff */
[----:B------:R-:W-:Y:S01]  /*15f0*/  UMOV UR40, URZ ;  /* 0x0000003f00287c82 */ /* 0x000fe20008000000 */
[----:B------:R-:W-:-:S05]  /*1600*/  UMOV UR41, URZ ;  /* 0x0000003f00297c82 */ /* 0x000fca0008000000 */
.L_x_163:
[----:B0-----:R-:W0:Y:S01]  /*1610*/  SHFL.IDX PT, R0, R99, RZ, 0x1f ;  /* 0x00001fff63007589 */ /* 0x001e2200000e0000 */
[----:B-1----:R-:W1:Y:S01]  /*1620*/  S2UR UR7, SR_CgaCtaId ;  /* 0x00000000000779c3 */ /* 0x002e620000008800 */
[----:B------:R-:W-:Y:S01]  /*1630*/  UMOV UR6, 0x400 ;  /* 0x0000040000067882 */ /* 0x000fe20000000000 */
[----:B0-----:R-:W-:Y:S01]  /*1640*/  R2UR UR4, R0 ;  /* 0x00000000000472ca */ /* 0x001fe200000e0000 */
[----:B-1----:R-:W-:-:S12]  /*1650*/  ULEA UR6, UR7, UR6, 0x18 ;  /* 0x0000000607067291 */ /* 0x002fd8000f8ec03f */
[----:B------:R-:W-:-:S04]  /*1660*/  ULEA.HI UR5, UR4, UR4, URZ, 0x1 ;  /* 0x0000000404057291 */ /* 0x000fc8000f8f083f */
[----:B------:R-:W-:-:S04]  /*1670*/  ULOP3.LUT UR5, UR5, 0xffffe, URZ, 0xc0, !UPT ;  /* 0x000ffffe05057892 */ /* 0x000fc8000f8ec03f */
[----:B------:R-:W-:-:S03]  /*1680*/  UIADD3 UR5, UR4, -UR5, URZ ;  /* 0x8000000504057290 */ /* 0x000fc6000fffe03f */
[----:B------:R-:W-:Y:S01]  /*1690*/  ULDC UR4, c[0x0][0x28c] ;  /* 0x0000a30000047ab9 */ /* 0x000fe20000000800 */
[----:B------:R-:W-:Y:S01]  /*16a0*/  ULEA UR5, UR5, UR6, 0xc ;  /* 0x0000000605057291 */ /* 0x000fe2000f8e603f */
[----:B------:R-:W-:-:S03]  /*16b0*/  ISETP.LT.AND P0, PT, RZ, UR4, PT ;  /* 0x00000004ff007c0c */ /* 0x000fc6000bf01270 */
[----:B------:R-:W-:-:S04]  /*16c0*/  UIADD3 UR5, UR5, 0x200, URZ ;  /* 0x0000020005057890 */ /* 0x000fc8000fffe03f */
[----:B------:R-:W-:-:S04]  /*16d0*/  USHF.R.U32.HI UR5, URZ, 0x4, UR5 ;  /* 0x000000043f057899 */ /* 0x000fc80008011605 */
[----:B------:R-:W-:-:S04]  /*16e0*/  ULOP3.LUT UR5, UR5, 0x3fff, URZ, 0xc0, !UPT ;  /* 0x00003fff05057892 */ /* 0x000fc8000f8ec03f */
[----:B------:R-:W-:Y:S01]  /*16f0*/  ULOP3.LUT UR45, UR5, 0x10000, URZ, 0xfc, !UPT ;  /* 0x00010000052d7892 */ /* 0x000fe2000f8efc3f */
[----:B--2345:R-:W-:Y:S11]  /*1700*/  @P0 BRA `(.L_x_18) ;  /* 0x0000000000400947 */ /* 0x03cff60003800000 */
[----:B------:R-:W-:Y:S01]  /*1710*/  MOV R0, 0x0 ;  /* 0x0000000000007802 */ /* 0x000fe20000000f00 */
[----:B------:R-:W-:Y:S01]  /*1720*/  ULDC.64 UR4, c[0x4][0x68] ;  /* 0x01001a0000047ab9 */ /* 0x000fe20000000a00 */
[----:B------:R-:W-:Y:S01]  /*1730*/  ULDC.64 UR6, c[0x4][0x8] ;  /* 0x0100020000067ab9 */ /* 0x000fe20000000a00 */
[----:B------:R-:W-:Y:S01]  /*1740*/  IMAD.U32 R4, RZ, RZ, UR4 ;  /* 0x00000004ff047e24 */ /* 0x000fe2000f8e00ff */
[----:B------:R0:W1:Y:S01]  /*1750*/  LDC.64 R14, c[0x4][R0] ;  /* 0x01000000000e7b82 */ /* 0x0000620000000a00 */
[----:B------:R-:W-:Y:S01]  /*1760*/  IMAD.U32 R5, RZ, RZ, UR5 ;  /* 0x00000005ff057e24 */ /* 0x000fe2000f8e00ff */
[----:B------:R-:W-:Y:S01]  /*1770*/  ULDC.64 UR4, c[0x4][0x70] ;  /* 0x01001c0000047ab9 */ /* 0x000fe20000000a00 */
[----:B------:R-:W-:Y:S02]  /*1780*/  IMAD.U32 R10, RZ, RZ, UR6 ;  /* 0x00000006ff0a7e24 */ /* 0x000fe4000f8e00ff */
[----:B------:R-:W-:Y:S02]  /*1790*/  IMAD.U32 R6, RZ, RZ, UR4 ;  /* 0x00000004ff067e24 */ /* 0x000fe4000f8e00ff */
[----:B------:R-:W-:-:S02]  /*17a0*/  IMAD.U32 R7, RZ, RZ, UR5 ;  /* 0x00000005ff077e24 */ /* 0x000fc4000f8e00ff */
[----:B------:R-:W-:Y:S02]  /*17b0*/  IMAD.U32 R11, RZ, RZ, UR7 ;  /* 0x00000007ff0b7e24 */ /* 0x000fe4000f8e00ff */
[----:B------:R-:W-:Y:S02]  /*17c0*/  IMAD.MOV.U32 R8, RZ, RZ, 0x1e1 ;  /* 0x000001e1ff087424 */ /* 0x000fe400078e00ff */
[----:B------:R-:W-:Y:S02]  /*17d0*/  IMAD.MOV.U32 R12, RZ, RZ, 0x1 ;  /* 0x00000001ff0c7424 */ /* 0x000fe400078e00ff */
[----:B0-----:R-:W-:-:S07]  /*17e0*/  IMAD.MOV.U32 R13, RZ, RZ, RZ ;  /* 0x000000ffff0d7224 */ /* 0x001fce00078e00ff */
[----:B------:R-:W-:-:S07]  /*17f0*/  LEPC R20, `(.L_x_18) ;  /* 0x000000001014794e */ /* 0x000fce0000000000 */
[----:B-1---5:R-:W-:Y:S05]  /*1800*/  CALL.ABS.NOINC R14 ;  /* 0x000000000e007343 */ /* 0x022fea0003c00000 */
.L_x_18:
[----:B------:R-:W-:-:S13]  /*1810*/  ISETP.NE.AND P0, PT, R114, 0x3, PT ;  /* 0x000000037200780c */ /* 0x000fda0003f05270 */
[----:B------:R-:W-:Y:S05]  /*1820*/  @!P0 BRA `(.L_x_19) ;  /* 0x0000000000048947 */ /* 0x000fea0003800000 */
[----:B------:R-:W-:Y:S01]  /*1830*/  BPT.TRAP 0x1 ;  /* 0x000000040000795c */ /* 0x000fe20000300000 */
.L_x_19:
[----:B------:R-:W0:Y:S01]  /*1840*/  S2UR UR5, SR_CgaCtaId ;  /* 0x00000000000579c3 */ /* 0x000e220000008800 */
[----:B------:R-:W-:Y:S01]  /*1850*/  UMOV UR4, 0x400 ;  /* 0x0000040000047882 */ /* 0x000fe20000000000 */
[----:B------:R-:W-:Y:S02]  /*1860*/  IMAD.U32 R0, RZ, RZ, UR40 ;  /* 0x00000028ff007e24 */ /* 0x000fe4000f8e00ff */
[----:B------:R-:W-:-:S03]  /*1870*/  IMAD.U32 R3, RZ, RZ, UR41 ;  /* 0x00000029ff037e24 */ /* 0x000fc6000f8e00ff */
[----:B------:R-:W-:Y:S01]  /*1880*/  SHF.L.U32 R0, R0, 0x1f, RZ ;  /* 0x0000001f00007819 */ /* 0x000fe200000006ff */
[----:B0-----:R-:W-:-:S06]  /*1890*/  ULEA UR4, UR5, UR4, 0x18 ;  /* 0x0000000405047291 */ /* 0x001fcc000f8ec03f */
[----:B------:R-:W-:-:S04]  /*18a0*/  IMAD.U32 R6, RZ, RZ, UR4 ;  /* 0x00000004ff067e24 */ /* 0x000fc8000f8e00ff */
[----:B------:R-:W-:-:S04]  /*18b0*/  IMAD R3, R3, 0x8, R6 ;  /* 0x0000000803037824 */ /* 0x000fc800078e0206 */
[----:B------:R0:W1:Y:S01]  /*18c0*/  SYNCS.PHASECHK.TRANS64.TRYWAIT P1, [R3+URZ], R0 ;  /* 0x00000000030075a7 */ /* 0x000062000802017f */
[----:B------:R-:W-:Y:S05]  /*18d0*/  @!P0 BRA `(.L_x_20) ;  /* 0x0000000000048947 */ /* 0x000fea0003800000 */
[----:B------:R-:W-:Y:S01]  /*18e0*/  BPT.TRAP 0x1 ;  /* 0x000000040000795c */ /* 0x000fe20000300000 */
.L_x_20:
[----:B------:R-:W-:-:S05]  /*18f0*/  IMAD.U32 R4, RZ, RZ, UR44 ;  /* 0x0000002cff047e24 */ /* 0x000fca000f8e00ff */
[----:B------:R-:W-:Y:S01]  /*1900*/  ISETP.GE.AND P2, PT, R4, 0x1, PT ;  /* 0x000000010400780c */ /* 0x000fe20003f46270 */
[----:B-1----:R-:W-:-:S12]  /*1910*/  @P1 BRA `(.L_x_21) ;  /* 0x0000000000081947 */ /* 0x002fd80003800000 */
[----:B------:R-:W1:Y:S02]  /*1920*/  SYNCS.PHASECHK.TRANS64.TRYWAIT P1, [R3+URZ], R0 ;  /* 0x00000000030075a7 */ /* 0x000e64000802017f */
[----:B-1----:R-:W-:Y:S05]  /*1930*/  @!P1 BRA `(.L_x_22) ;  /* 0x0000007400d49947 */ /* 0x002fea0003800000 */
.L_x_21:
[----:B------:R-:W-:Y:S05]  /*1940*/  WARPSYNC.ALL ;  /* 0x0000000000007948 */ /* 0x000fea0003800000 */
[----:B------:R-:W-:Y:S01]  /*1950*/  R2UR UR4, R6 ;  /* 0x00000000060472ca */ /* 0x000fe200000e0000 */
[----:B------:R-:W-:Y:S01]  /*1960*/  UIMAD UR6, UR41, 0x300, UR45 ;  /* 0x00000300290678a4 */ /* 0x000fe2000f8e022d */
[----:B------:R-:W-:Y:S01]  /*1970*/  WARPGROUP.ARRIVE ;  /* 0x00000000000079c5 */ /* 0x000fe20000000000 */
[----:B------:R-:W-:Y:S01]  /*1980*/  UMOV UR9, 0x80000020 ;  /* 0x8000002000097882 */ /* 0x000fe20000000000 */
[----:B------:R-:W-:Y:S01]  /*1990*/  UMOV UR11, 0x80000020 ;  /* 0x80000020000b7882 */ /* 0x000fe20000000000 */
[----:B------:R-:W-:-:S03]  /*19a0*/  UIADD3 UR7, UR6, 0x200, URZ ;  /* 0x0000020006077890 */ /* 0x000fc6000fffe03f */
[----:B------:R-:W-:-:S05]  /*19b0*/  UMOV UR8, UR6 ;  /* 0x0000000600087c82 */ /* 0x000fca0008000000 */
[----:B------:R-:W-:-:S04]  /*19c0*/  UIADD3 UR4, UR4, 0x2a200, URZ ;  /* 0x0002a20004047890 */ /* 0x000fc8000fffe03f */
[----:B------:R-:W-:-:S04]  /*19d0*/  USHF.R.U32.HI UR4, URZ, 0x4, UR4 ;  /* 0x000000043f047899 */ /* 0x000fc80008011604 */
[----:B------:R-:W-:-:S04]  /*19e0*/  ULOP3.LUT UR4, UR4, 0x3fff, URZ, 0xc0, !UPT ;  /* 0x00003fff04047892 */ /* 0x000fc8000f8ec03f */
[----:B------:R-:W-:-:S04]  /*19f0*/  ULOP3.LUT UR4, UR4, 0x10000, URZ, 0xfc, !UPT ;  /* 0x0001000004047892 */ /* 0x000fc8000f8efc3f */
[----:B------:R-:W-:-:S07]  /*1a00*/  ULEA UR5, UR41, UR4, 0x8 ;  /* 0x0000000429057291 */ /* 0x000fce000f8e403f */
[----:B------:R-:W-:Y:S02]  /*1a10*/  UMOV UR10, UR5 ;  /* 0x00000005000a7c82 */ /* 0x000fe40008000000 */
[----:B------:R-:W-:Y:S01]  /*1a20*/  HGMMA.64x64x16.F32.BF16 R56, gdesc[UR8], RZ, !UPT, gsb0 ;  /* 0x00e00000083879f0 */ /* 0x000fe2000c0018ff */
[----:B------:R-:W-:Y:S01]  /*1a30*/  UMOV UR8, UR7 ;  /* 0x0000000700087c82 */ /* 0x000fe20008000000 */
[----:B------:R-:W-:Y:S01]  /*1a40*/  UMOV UR9, 0x80000020 ;  /* 0x8000002000097882 */ /* 0x000fe20000000000 */
[----:B------:R-:W-:Y:S02]  /*1a50*/  WARPGROUP.DEPBAR.LE gsb0, 0x0 ;  /* 0x00008000000079c5 */ /* 0x000fe40000010000 */
[----:B------:R-:W-:-:S06]  /*1a60*/  WARPGROUP.ARRIVE ;  /* 0x00000000000079c5 */ /* 0x000fcc0000000000 */
[----:B------:R-:W-:Y:S01]  /*1a70*/  HGMMA.64x64x16.F32.BF16 R24, gdesc[UR8], RZ, !UPT, gsb0 ;  /* 0x00e00000081879f0 */ /* 0x000fe2000c0018ff */
[----:B------:R-:W-:Y:S02]  /*1a80*/  UIADD3 UR8, UR6, 0x2, URZ ;  /* 0x0000000206087890 */ /* 0x000fe4000fffe03f */
[----:B------:R-:W-:Y:S01]  /*1a90*/  UIADD3 UR10, UR5, 0x2, URZ ;  /* 0x00000002050a7890 */ /* 0x000fe2000fffe03f */
[----:B------:R-:W-:Y:S01]  /*1aa0*/  UMOV UR9, 0x80000020 ;  /* 0x8000002000097882 */ /* 0x000fe20000000000 */
[----:B------:R-:W-:Y:S01]  /*1ab0*/  UMOV UR11, 0x80000020 ;  /* 0x80000020000b7882 */ /* 0x000fe20000000000 */
[----:B------:R-:W-:Y:S01]  /*1ac0*/  UIADD3 UR6, UR6, 0x202, URZ ;  /* 0x0000020206067890 */ /* 0x000fe2000fffe03f */
[----:B------:R-:W-:Y:S02]  /*1ad0*/  WARPGROUP.DEPBAR.LE gsb0, 0x0 ;  /* 0x00008000000079c5 */ /* 0x000fe40000010000 */
[----:B------:R-:W-:-:S06]  /*1ae0*/  WARPGROUP.ARRIVE ;  /* 0x00000000000079c5 */ /* 0x000fcc0000000000 */
[----:B------:R-:W-:Y:S01]  /*1af0*/  HGMMA.64x64x16.F32.BF16 R56, gdesc[UR8], R56, gsb0 ;  /* 0x00e00000083879f0 */ /* 0x000fe20008001838 */
[----:B------:R-:W-:Y:S01]  /*1b00*/  UMOV UR8, UR6 ;  /* 0x0000000600087c82 */ /* 0x000fe20008000000 */
[----:B------:R-:W-:Y:S01]  /*1b10*/  UMOV UR9, 0x80000020 ;  /* 0x8000002000097882 */ /* 0x000fe20000000000 */
[----:B------:R-:W-:Y:S02]  /*1b20*/  WARPGROUP.DEPBAR.LE gsb0, 0x0 ;  /* 0x00008000000079c5 */ /* 0x000fe40000010000 */
[----:B------:R-:W-:-:S06]  /*1b30*/  WARPGROUP.ARRIVE ;  /* 0x00000000000079c5 */ /* 0x000fcc0000000000 */
[----:B------:R-:W-:Y:S03]  /*1b40*/  HGMMA.64x64x16.F32.BF16 R24, gdesc[UR8], R24, gsb0 ;  /* 0x00e00000081879f0 */ /* 0x000fe60008001818 */
[----:B------:R-:W-:Y:S02]  /*1b50*/  WARPGROUP.DEPBAR.LE gsb0, 0x0 ;  /* 0x00008000000079c5 */ /* 0x000fe40000010000 */
[----:B------:R-:W-:Y:S05]  /*1b60*/  @!P2 BRA `(.L_x_23) ;  /* 0x000000040020a947 */ /* 0x000fea0003800000 */
[----:B------:R-:W-:Y:S01]  /*1b70*/  UIADD3 UR5, UR41, 0x1, URZ ;  /* 0x0000000129057890 */ /* 0x000fe2000fffe03f */
[----:B01----:R-:W-:Y:S02]  /*1b80*/  IMAD.U32 R0, RZ, RZ, UR44 ;  /* 0x0000002cff007e24 */ /* 0x003fe4000f8e00ff */
[----:B------:R-:W-:Y:S01]  /*1b90*/  IMAD.U32 R3, RZ, RZ, UR41 ;  /* 0x00000029ff037e24 */ /* 0x000fe2000f8e00ff */
[----:B------:R-:W-:-:S04]  /*1ba0*/  UISETP.NE.AND UP0, UPT, UR5, 0xe, UPT ;  /* 0x0000000e0500788c */ /* 0x000fc8000bf05270 */
[----:B------:R-:W-:Y:S02]  /*1bb0*/  USEL UR6, URZ, 0x1, UP0 ;  /* 0x000000013f067887 */ /* 0x000fe40008000000 */
[----:B------:R-:W-:Y:S02]  /*1bc0*/  USEL UR5, UR5, URZ, UP0 ;  /* 0x0000003f05057287 */ /* 0x000fe40008000000 */
[----:B------:R-:W-:-:S06]  /*1bd0*/  ULOP3.LUT UR6, UR40, UR6, URZ, 0x3c, !UPT ;  /* 0x0000000628067292 */ /* 0x000fcc000f8e3c3f */
[----:B------:R-:W-:-:S07]  /*1be0*/  IMAD.U32 R7, RZ, RZ, UR6 ;  /* 0x00000006ff077e24 */ /* 0x000fce000f8e00ff */
.L_x_30:
[----:B------:R-:W-:Y:S05]  /*1bf0*/  @!P0 BRA `(.L_x_24) ;  /* 0x0000000000048947 */ /* 0x000fea0003800000 */
[----:B------:R-:W-:Y:S01]  /*1c00*/  BPT.TRAP 0x1 ;  /* 0x000000040000795c */ /* 0x000fe20000300000 */
.L_x_24:
[----:B------:R-:W0:Y:S01]  /*1c10*/  S2UR UR7, SR_CgaCtaId ;  /* 0x00000000000779c3 */ /* 0x000e220000008800 */
[----:B------:R-:W-:Y:S01]  /*1c20*/  UMOV UR6, 0x400 ;  /* 0x0000040000067882 */ /* 0x000fe20000000000 */
[----:B------:R-:W-:Y:S01]  /*1c30*/  IMAD.U32 R5, RZ, RZ, UR5 ;  /* 0x00000005ff057e24 */ /* 0x000fe2000f8e00ff */
[----:B------:R-:W-:Y:S01]  /*1c40*/  SHF.L.U32 R4, R7, 0x1f, RZ ;  /* 0x0000001f07047819 */ /* 0x000fe200000006ff */
[----:B0-----:R-:W-:-:S06]  /*1c50*/  ULEA UR6, UR7, UR6, 0x18 ;  /* 0x0000000607067291 */ /* 0x001fcc000f8ec03f */
[----:B------:R-:W-:-:S04]  /*1c60*/  IMAD.U32 R6, RZ, RZ, UR6 ;  /* 0x00000006ff067e24 */ /* 0x000fc8000f8e00ff */
[----:B------:R-:W-:-:S04]  /*1c70*/  IMAD R5, R5, 0x8, R6 ;  /* 0x0000000805057824 */ /* 0x000fc800078e0206 */
[----:B------:R0:W1:Y:S01]  /*1c80*/  SYNCS.PHASECHK.TRANS64.TRYWAIT P1, [R5+URZ], R4 ;  /* 0x00000004050075a7 */ /* 0x000062000802017f */
[----:B------:R-:W-:Y:S05]  /*1c90*/  @!P0 BRA `(.L_x_25) ;  /* 0x0000000000048947 */ /* 0x000fea0003800000 */
[----:B------:R-:W-:Y:S01]  /*1ca0*/  BPT.TRAP 0x1 ;  /* 0x000000040000795c */ /* 0x000fe20000300000 */
.L_x_25:
[----:B-1----:R-:W-:Y:S05]  /*1cb0*/  @P1 BRA `(.L_x_26) ;  /* 0x0000000000081947 */ /* 0x002fea0003800000 */
[----:B------:R-:W1:Y:S02]  /*1cc0*/  SYNCS.PHASECHK.TRANS64.TRYWAIT P1, [R5+URZ], R4 ;  /* 0x00000004050075a7 */ /* 0x000e64000802017f */
[----:B-1----:R-:W-:Y:S05]  /*1cd0*/  @!P1 BRA `(.L_x_27) ;  /* 0x0000007400009947 */ /* 0x002fea0003800000 */
.L_x_26:
[----:B------:R-:W-:Y:S01]  /*1ce0*/  ULEA UR6, UR5, UR4, 0x8 ;  /* 0x0000000405067291 */ /* 0x000fe2000f8e403f */
[----:B------:R-:W-:Y:S01]  /*1cf0*/  WARPGROUP.ARRIVE ;  /* 0x00000000000079c5 */ /* 0x000fe20000000000 */
[----:B------:R-:W-:Y:S01]  /*1d00*/  UIMAD UR7, UR5, 0x300, UR45 ;  /* 0x00000300050778a4 */ /* 0x000fe2000f8e022d */
[----:B------:R-:W-:Y:S01]  /*1d10*/  UMOV UR11, 0x80000020 ;  /* 0x80000020000b7882 */ /* 0x000fe20000000000 */
[----:B------:R-:W-:Y:S02]  /*1d20*/  UMOV UR9, 0x80000020 ;  /* 0x8000002000097882 */ /* 0x000fe40000000000 */
[----:B------:R-:W-:Y:S01]  /*1d30*/  UIADD3 UR12, UR7, 0x200, URZ ;  /* 0x00000200070c7890 */ /* 0x000fe2000fffe03f */
[----:B------:R-:W-:Y:S02]  /*1d40*/  UMOV UR10, UR6 ;  /* 0x00000006000a7c82 */ /* 0x000fe40008000000 */
[----:B------:R-:W-:Y:S02]  /*1d50*/  UMOV UR8, UR7 ;  /* 0x0000000700087c82 */ /* 0x000fe40008000000 */
[----:B------:R-:W-:Y:S01]  /*1d60*/  HGMMA.64x64x16.F32.BF16 R56, gdesc[UR8], R56, gsb0 ;  /* 0x00e00000083879f0 */ /* 0x000fe20008001838 */
[----:B------:R-:W-:Y:S01]  /*1d70*/  UMOV UR9, 0x80000020 ;  /* 0x8000002000097882 */ /* 0x000fe20000000000 */
[----:B------:R-:W-:Y:S01]  /*1d80*/  UMOV UR8, UR12 ;  /* 0x0000000c00087c82 */ /* 0x000fe20008000000 */
[----:B------:R-:W-:-:S02]  /*1d90*/  WARPGROUP.DEPBAR.LE gsb0, 0x0 ;  /* 0x00008000000079c5 */ /* 0x000fc40000010000 */
[----:B------:R-:W-:-:S06]  /*1da0*/  WARPGROUP.ARRIVE ;  /* 0x00000000000079c5 */ /* 0x000fcc0000000000 */
[----:B------:R-:W-:Y:S01]  /*1db0*/  HGMMA.64x64x16.F32.BF16 R24, gdesc[UR8], R24, gsb0 ;  /* 0x00e00000081879f0 */ /* 0x000fe20008001818 */
        /* <DEDUP_REMOVED lines=15> */
[----:B------:R-:W-:Y:S01]  /*1eb0*/  BPT.TRAP 0x1 ;  /* 0x000000040000795c */ /* 0x000fe20000300000 */
.L_x_28:
[----:B------:R-:W-:-:S13]  /*1ec0*/  ISETP.NE.AND P1, PT, R22, RZ, PT ;  /* 0x000000ff1600720c */ /* 0x000fda0003f25270 */
[----:B01----:R-:W-:-:S04]  /*1ed0*/  @P1 IMAD R4, R3, 0x8, R6 ;  /* 0x0000000803041824 */ /* 0x003fc800078e0206 */
[----:B------:R-:W-:-:S05]  /*1ee0*/  @P1 VIADD R4, R4, 0x70 ;  /* 0x0000007004041836 */ /* 0x000fca0000000000 */
[----:B------:R-:W-:-:S04]  /*1ef0*/  @P1 PRMT R4, R19, 0x654, R4 ;  /* 0x0000065413041816 */ /* 0x000fc80000000004 */
[----:B------:R0:W-:Y:S01]  /*1f00*/  @P1 SYNCS.ARRIVE.TRANS64.RED.A1T0 RZ, [R4+URZ], RZ ;  /* 0x000000ff04ff19a7 */ /* 0x0001e2000810043f */
[----:B------:R-:W-:-:S13]  /*1f10*/  ISETP.GT.U32.AND P1, PT, R18, 0x1, PT ;  /* 0x000000011200780c */ /* 0x000fda0003f24070 */
[----:B0-----:R-:W-:Y:S05]  /*1f20*/  @P1 BRA `(.L_x_29) ;  /* 0x0000000000041947 */ /* 0x001fea0003800000 */
[----:B------:R-:W-:Y:S01]  /*1f30*/  BPT.TRAP 0x1 ;  /* 0x000000040000795c */ /* 0x000fe20000300000 */
.L_x_29:
[----:B------:R-:W-:Y:S01]  /*1f40*/  UIADD3 UR5, UR5, 0x1, URZ ;  /* 0x0000000105057890 */ /* 0x000fe2000fffe03f */
[C---:B------:R-:W-:Y:S01]  /*1f50*/  ISETP.GT.AND P2, PT, R0.reuse, 0x1, PT ;  /* 0x000000010000780c */ /* 0x040fe20003f44270 */
[----:B------:R-:W-:Y:S02]  /*1f60*/  VIADD R3, R3, 0x1 ;  /* 0x0000000103037836 */ /* 0x000fe40000000000 */
[----:B------:R-:W-:Y:S01]  /*1f70*/  UISETP.NE.AND UP0, UPT, UR5, 0xe, UPT ;  /* 0x0000000e0500788c */ /* 0x000fe2000bf05270 */
[----:B------:R-:W-:Y:S02]  /*1f80*/  VIADD R0, R0, 0xffffffff ;  /* 0xffffffff00007836 */ /* 0x000fe40000000000 */
[C---:B------:R-:W-:Y:S01]  /*1f90*/  ISETP.NE.AND P1, PT, R3.reuse, 0xe, PT ;  /* 0x0000000e0300780c */ /* 0x040fe20003f25270 */
[----:B------:R-:W-:Y:S02]  /*1fa0*/  USEL UR6, URZ, 0x1, UP0 ;  /* 0x000000013f067887 */ /* 0x000fe40008000000 */
[----:B------:R-:W-:Y:S01]  /*1fb0*/  USEL UR5, UR5, URZ, UP0 ;  /* 0x0000003f05057287 */ /* 0x000fe20008000000 */
[----:B------:R-:W-:-:S03]  /*1fc0*/  SEL R3, R3, RZ, P1 ;  /* 0x000000ff03037207 */ /* 0x000fc60000800000 */
[----:B------:R-:W-:Y:S01]  /*1fd0*/  LOP3.LUT R7, R7, UR6, RZ, 0x3c, !PT ;  /* 0x0000000607077c12 */ /* 0x000fe2000f8e3cff */
[----:B------:R-:W-:Y:S07]  /*1fe0*/  @P2 BRA `(.L_x_30) ;  /* 0xfffffffc00002947 */ /* 0x000fee000383ffff */
.L_x_23:
[----:B01----:R-:W0:Y:S02]  /*1ff0*/  LDC R0, c[0x0][0x28c] ;  /* 0x0000a300ff007b82 */ /* 0x003e240000000800 */
[----:B0-----:R-:W-:-:S13]  /*2000*/  ISETP.GE.AND P1, PT, R0, 0x1, PT ;  /* 0x000000010000780c */ /* 0x001fda0003f26270 */
[----:B------:R-:W-:Y:S05]  /*2010*/  @!P1 BRA `(.L_x_31) ;  /* 0x00000000004c9947 */ /* 0x000fea0003800000 */
[----:B------:R-:W-:Y:S05]  /*2020*/  @!P0 BRA `(.L_x_32) ;  /* 0x0000000000048947 */ /* 0x000fea0003800000 */
[----:B------:R-:W-:Y:S01]  /*2030*/  BPT.TRAP 0x1 ;  /* 0x000000040000795c */ /* 0x000fe20000300000 */
.L_x_32:
[----:B------:R-:W-:Y:S01]  /*2040*/  ISETP.NE.AND P0, PT, R22, RZ, PT ;  /* 0x000000ff1600720c */ /* 0x000fe20003f05270 */
[----:B------:R-:W-:Y:S01]  /*2050*/  BSSY B0, `(.L_x_33) ;  /* 0x000000d000007945 */ /* 0x000fe20003800000 */
[----:B------:R-:W-:-:S11]  /*2060*/  ISETP.GT.U32.AND P1, PT, R18, 0x1, PT ;  /* 0x000000011200780c */ /* 0x000fd60003f24070 */
[----:B------:R-:W-:Y:S05]  /*2070*/  @!P0 BRA `(.L_x_34) ;  /* 0x0000000000288947 */ /* 0x000fea0003800000 */
[----:B------:R-:W-:-:S04]  /*2080*/  UIADD3 UR6, UR44, UR41, URZ ;  /* 0x000000292c067290 */ /* 0x000fc8000fffe03f */
[----:B------:R-:W-:-:S04]  /*2090*/  USHF.R.U32.HI UR4, URZ, 0x1, UR6 ;  /* 0x000000013f047899 */ /* 0x000fc80008011606 */
[----:B------:R-:W-:-:S04]  /*20a0*/  UIMAD.WIDE.U32 UR4, UR4, -0x6db6db6d, URZ ;  /* 0x92492493040478a5 */ /* 0x000fc8000f8e003f */
[----:B------:R-:W-:-:S04]  /*20b0*/  USHF.R.U32.HI UR4, URZ, 0x2, UR5 ;  /* 0x000000023f047899 */ /* 0x000fc80008011605 */
[----:B------:R-:W-:-:S06]  /*20c0*/  UIMAD UR6, UR4, -0xe, UR6 ;  /* 0xfffffff2040678a4 */ /* 0x000fcc000f8e0206 */
[----:B------:R-:W-:-:S04]  /*20d0*/  IMAD.U32 R3, RZ, RZ, UR6 ;  /* 0x00000006ff037e24 */ /* 0x000fc8000f8e00ff */
[----:B------:R-:W-:-:S04]  /*20e0*/  IMAD R0, R3, 0x8, R6 ;  /* 0x0000000803007824 */ /* 0x000fc800078e0206 */
[----:B------:R-:W-:-:S05]  /*20f0*/  VIADD R0, R0, 0x70 ;  /* 0x0000007000007836 */ /* 0x000fca0000000000 */
[----:B------:R-:W-:-:S04]  /*2100*/  PRMT R0, R19, 0x654, R0 ;  /* 0x0000065413007816 */ /* 0x000fc80000000000 */
[----:B------:R0:W-:Y:S03]  /*2110*/  SYNCS.ARRIVE.TRANS64.RED.A1T0 RZ, [R0+URZ], RZ ;  /* 0x000000ff00ff79a7 */ /* 0x0001e6000810043f */
.L_x_34:
[----:B------:R-:W-:Y:S05]  /*2120*/  BSYNC B0 ;  /* 0x0000000000007941 */ /* 0x000fea0003800000 */
.L_x_33:
[----:B------:R-:W-:Y:S05]  /*2130*/  @P1 BRA `(.L_x_31) ;  /* 0x0000000000041947 */ /* 0x000fea0003800000 */
[----:B------:R-:W-:Y:S01]  /*2140*/  BPT.TRAP 0x1 ;  /* 0x000000040000795c */ /* 0x000fe20000300000 */
.L_x_31:
[----:B------:R-:W-:Y:S01]  /*2150*/  IMAD.SHL.U32 R102, R102, 0x40, RZ ;  /* 0x0000004066667824 */ /* 0x000fe200078e00ff */
[----:B------:R-:W-:Y:S01]  /*2160*/  UIADD3 UR41, UR43, UR41, URZ ;  /* 0x000000292b297290 */ /* 0x000fe2000fffe03f */
[----:B------:R-:W-:Y:S01]  /*2170*/  SHF.R.S32.HI R11, RZ, 0x1f, R23 ;  /* 0x0000001fff0b7819 */ /* 0x000fe20000011417 */
[----:B------:R-:W-:Y:S01]  /*2180*/  ULDC UR10, c[0x0][0x288] ;  /* 0x0000a200000a7ab9 */ /* 0x000fe20000000800 */
[----:B------:R-:W-:Y:S01]  /*2190*/  IMAD R6, R109, 0xc0, RZ ;  /* 0x000000c06d067824 */ /* 0x000fe200078e02ff */
[C---:B------:R-:W-:Y:S01]  /*21a0*/  LOP3.LUT R8, R102.reuse, 0x6, R98, 0xf8, !PT ;  /* 0x0000000666087812 */ /* 0x040fe200078ef862 */
[----:B------:R-:W-:Y:S01]  /*21b0*/  UISETP.GT.U32.AND UP0, UPT, UR41, 0xd, UPT ;  /* 0x0000000d2900788c */ /* 0x000fe2000bf04070 */
[----:B------:R-:W-:Y:S01]  /*21c0*/  ISETP.GE.AND P0, PT, R102, UR10, PT ;  /* 0x0000000a66007c0c */ /* 0x000fe2000bf06270 */
[----:B------:R-:W-:Y:S01]  /*21d0*/  ULDC UR11, c[0x0][0x284] ;  /* 0x0000a100000b7ab9 */ /* 0x000fe20000000800 */
[----:B------:R-:W-:Y:S01]  /*21e0*/  ULDC.64 UR6, c[0x0][0x5d0] ;  /* 0x0001740000067ab9 */ /* 0x000fe20000000a00 */
[--C-:B------:R-:W-:Y:S01]  /*21f0*/  SHF.R.S32.HI R9, RZ, 0x1f, R8.reuse ;  /* 0x0000001fff097819 */ /* 0x100fe20000011408 */
[----:B0-----:R-:W-:Y:S01]  /*2200*/  IMAD R0, R11, UR6, RZ ;  /* 0x000000060b007c24 */ /* 0x001fe2000f8e02ff */
[----:B------:R-:W-:Y:S01]  /*2210*/  USHF.R.U32.HI UR4, URZ, 0x1, UR41 ;  /* 0x000000013f047899 */ /* 0x000fe20008011629 */
[----:B------:R-:W-:Y:S01]  /*2220*/  ISETP.GE.OR P0, PT, R6, UR11, P0 ;  /* 0x0000000b06007c0c */ /* 0x000fe20008706670 */
[----:B------:R-:W-:Y:S01]  /*2230*/  UISETP.LT.U32.AND UP0, UPT, UR43, 0xe, UP0 ;  /* 0x0000000e2b00788c */ /* 0x000fe20008701070 */
[----:B------:R-:W-:Y:S01]  /*2240*/  IMAD.WIDE.U32 R4, R23, UR6, R8 ;  /* 0x0000000617047c25 */ /* 0x000fe2000f8e0008 */
[----:B------:R-:W-:-:S02]  /*2250*/  UISETP.GE.U32.AND UP1, UPT, UR43, 0xe, UPT ;  /* 0x0000000e2b00788c */ /* 0x000fc4000bf26070 */
[----:B------:R-:W-:Y:S01]  /*2260*/  UIMAD.WIDE.U32 UR4, UR4, -0x6db6db6d, URZ ;  /* 0x92492493040478a5 */ /* 0x000fe2000f8e003f */
[----:B------:R-:W-:Y:S01]  /*2270*/  IMAD R3, R23, UR7, R0 ;  /* 0x0000000717037c24 */ /* 0x000fe2000f8e0200 */
[----:B------:R-:W-:Y:S01]  /*2280*/  USEL UR6, URZ, 0x1, !UP0 ;  /* 0x000000013f067887 */ /* 0x000fe2000c000000 */
[----:B------:R-:W-:Y:S01]  /*2290*/  IMAD.WIDE R108, R109, 0xc0, R88 ;  /* 0x000000c06d6c7825 */ /* 0x000fe200078e0258 */
[----:B------:R-:W-:Y:S01]  /*22a0*/  ULDC.64 UR8, c[0x0][0x5c8] ;  /* 0x0001720000087ab9 */ /* 0x000fe20000000a00 */
[----:B------:R-:W-:Y:S02]  /*22b0*/  USHF.R.U32.HI UR4, URZ, 0x2, UR5 ;  /* 0x000000023f047899 */ /* 0x000fe40008011605 */
[----:B------:R-:W-:Y:S01]  /*22c0*/  IMAD R7, R109, UR8, RZ ;  /* 0x000000086d077c24 */ /* 0x000fe2000f8e02ff */
[----:B------:R-:W-:Y:S01]  /*22d0*/  ULOP3.LUT UR40, UR40, UR6, URZ, 0x3c, !UPT ;  /* 0x0000000628287292 */ /* 0x000fe2000f8e3c3f */
[----:B------:R-:W-:Y:S01]  /*22e0*/  IMAD.IADD R5, R5, 0x1, R3 ;  /* 0x0000000105057824 */ /* 0x000fe200078e0203 */
[----:B------:R-:W-:Y:S01]  /*22f0*/  UIMAD UR41, UR4, -0xe, UR41 ;  /* 0xfffffff2042978a4 */ /* 0x000fe2000f8e0229 */
[C---:B------:R-:W-:Y:S01]  /*2300*/  IMAD R7, R108.reuse, UR9, R7 ;  /* 0x000000096c077c24 */ /* 0x040fe2000f8e0207 */
[----:B------:R-:W-:Y:S01]  /*2310*/  @UP1 ULOP3.LUT UR40, UR40, 0x1, UR4, 0x78, !UPT ;  /* 0x0000000128281892 */ /* 0x000fe2000f8e7804 */
[----:B------:R-:W-:-:S04]  /*2320*/  IMAD.WIDE.U32 R112, R108, UR8, R4 ;  /* 0x000000086c707c25 */ /* 0x000fc8000f8e0004 */
[----:B------:R-:W-:Y:S01]  /*2330*/  IMAD.MOV.U32 R0, RZ, RZ, -0x1 ;  /* 0xffffffffff007424 */ /* 0x000fe200078e00ff */
[----:B------:R-:W-:Y:S06]  /*2340*/  @P0 BRA `(.L_x_35) ;  /* 0x0000004c00100947 */ /* 0x000fec0003800000 */
[----:B-----5:R-:W-:Y:S01]  /*2350*/  FSETP.NEU.AND P1, PT, R91, RZ, PT ;  /* 0x000000ff5b00720b */ /* 0x020fe20003f2d000 */
[----:B------:R-:W-:Y:S01]  /*2360*/  IMAD.IADD R4, R97, 0x1, -R102 ;  /* 0x0000000161047824 */ /* 0x000fe200078e0a66 */
[----:B------:R-:W-:Y:S01]  /*2370*/  BSSY B0, `(.L_x_35) ;  /* 0x00004c1000007945 */ /* 0x000fe20003800000 */
[----:B------:R-:W-:Y:S02]  /*2380*/  IMAD.IADD R3, R101, 0x1, -R6 ;  /* 0x0000000165037824 */ /* 0x000fe400078e0a06 */
[----:B------:R-:W-:Y:S01]  /*2390*/  IMAD.IADD R105, R113, 0x1, R7 ;  /* 0x0000000171697824 */ /* 0x000fe200078e0207 */
[----:B------:R-:W-:-:S04]  /*23a0*/  ISETP.GT.AND P6, PT, R4, RZ, PT ;  /* 0x000000ff0400720c */ /* 0x000fc80003fc4270 */
[----:B------:R-:W-:-:S03]  /*23b0*/  ISETP.GT.AND P0, PT, R3, RZ, P6 ;  /* 0x000000ff0300720c */ /* 0x000fc60003704270 */
[----:B------:R-:W-:Y:S10]  /*23c0*/  @!P1 BRA `(.L_x_36) ;  /* 0x0000003400809947 */ /* 0x000ff40003800000 */
[----:B------:R-:W0:Y:S01]  /*23d0*/  LDC.64 R14, c[0x0][0x5b8] ;  /* 0x00016e00ff0e7b82 */ /* 0x000e220000000a00 */
[----:B------:R-:W-:-:S07]  /*23e0*/  ULDC.64 UR4, c[0x0][0x5c0] ;  /* 0x0001700000047ab9 */ /* 0x000fce0000000a00 */
[----:B------:R-:W1:Y:S08]  /*23f0*/  LDC.64 R106, c[0x0][0x5b0] ;  /* 0x00016c00ff6a7b82 */ /* 0x000e700000000a00 */
[----:B------:R-:W2:Y:S01]  /*2400*/  LDC.64 R12, c[0x0][0x5a8] ;  /* 0x00016a00ff0c7b82 */ /* 0x000ea20000000a00 */
[-C--:B0-----:R-:W-:Y:S02]  /*2410*/  IMAD R6, R11, R14.reuse, RZ ;  /* 0x0000000e0b067224 */ /* 0x081fe400078e02ff */
[----:B------:R-:W-:-:S04]  /*2420*/  IMAD.WIDE.U32 R20, R23, R14, R8 ;  /* 0x0000000e17147225 */ /* 0x000fc800078e0008 */
[----:B------:R-:W-:Y:S02]  /*2430*/  IMAD R115, R23, R15, R6 ;  /* 0x0000000f17737224 */ /* 0x000fe400078e0206 */
[-C--:B-1----:R-:W-:Y:S02]  /*2440*/  IMAD R5, R109, R106.reuse, RZ ;  /* 0x0000006a6d057224 */ /* 0x082fe400078e02ff */
[----:B------:R-:W-:Y:S02]  /*2450*/  IMAD.IADD R103, R21, 0x1, R115 ;  /* 0x0000000115677824 */ /* 0x000fe400078e0273 */
[----:B------:R-:W-:Y:S02]  /*2460*/  IMAD.MOV.U32 R102, RZ, RZ, R20 ;  /* 0x000000ffff667224 */ /* 0x000fe400078e0014 */
[C---:B------:R-:W-:Y:S02]  /*2470*/  IMAD R119, R108.reuse, R107, R5 ;  /* 0x0000006b6c777224 */ /* 0x040fe400078e0205 */
[----:B------:R-:W-:-:S04]  /*2480*/  IMAD.WIDE.U32 R6, R108, R106, R102 ;  /* 0x0000006a6c067225 */ /* 0x000fc800078e0066 */
[----:B------:R-:W-:Y:S01]  /*2490*/  IMAD.IADD R5, R7, 0x1, R119 ;  /* 0x0000000107057824 */ /* 0x000fe200078e0277 */
[----:B--2---:R-:W-:-:S04]  /*24a0*/  LEA R10, P1, R6, R12, 0x1 ;  /* 0x0000000c060a7211 */ /* 0x004fc800078208ff */
[----:B------:R-:W-:-:S05]  /*24b0*/  LEA.HI.X R11, R6, R13, R5, 0x1, P1 ;  /* 0x0000000d060b7211 */ /* 0x000fca00008f0c05 */
[----:B------:R-:W2:Y:S01]  /*24c0*/  @P0 LDG.E.LTC128B.U16 R5, desc[UR38][R10.64] ;  /* 0x000000260a050981 */ /* 0x000ea2000c1e1520 */
[----:B------:R-:W-:Y:S01]  /*24d0*/  ISETP.GT.AND P4, PT, R4, 0x1, PT ;  /* 0x000000010400780c */ /* 0x000fe20003f84270 */
[----:B------:R-:W-:Y:S01]  /*24e0*/  IMAD.WIDE.U32 R6, R108, R106, R8 ;  /* 0x0000006a6c067225 */ /* 0x000fe200078e0008 */
[----:B------:R-:W-:Y:S01]  /*24f0*/  BSSY B1, `(.L_x_37) ;  /* 0x0000013000017945 */ /* 0x000fe20003800000 */
[----:B------:R-:W-:Y:S02]  /*2500*/  SHF.L.U64.HI R113, R106, 0x3, R107 ;  /* 0x000000036a717819 */ /* 0x000fe4000001026b */
[----:B------:R-:W-:Y:S01]  /*2510*/  IMAD.IADD R7, R119, 0x1, R7 ;  /* 0x0000000177077824 */ /* 0x000fe200078e0207 */
[----:B------:R-:W-:Y:S01]  /*2520*/  P2R R118, PR, RZ, 0x10 ;  /* 0x00000010ff767803 */ /* 0x000fe20000000000 */
[----:B------:R-:W-:-:S04]  /*2530*/  IMAD.WIDE.U32 R110, R23, R14, R6 ;  /* 0x0000000e176e7225 */ /* 0x000fc800078e0006 */
[----:B------:R-:W-:Y:S01]  /*2540*/  IMAD.IADD R7, R115, 0x1, R111 ;  /* 0x0000000173077824 */ /* 0x000fe200078e026f */
[----:B------:R-:W-:-:S04]  /*2550*/  LEA R6, P2, R110, R12, 0x1 ;  /* 0x0000000c6e067211 */ /* 0x000fc800078408ff */
[----:B------:R-:W-:Y:S01]  /*2560*/  LEA.HI.X R7, R110, R13, R7, 0x1, P2 ;  /* 0x0000000d6e077211 */ /* 0x000fe200010f0c07 */
[----:B--2---:R-:W-:-:S04]  /*2570*/  IMAD.U32 R104, R5, 0x10000, RZ ;  /* 0x0001000005687824 */ /* 0x004fc800078e00ff */
[----:B------:R-:W-:Y:S01]  /*2580*/  FMUL R15, R104, R91 ;  /* 0x0000005b680f7220 */ /* 0x000fe20000400000 */
[----:B------:R-:W-:-:S03]  /*2590*/  LEA R104, P1, R112, UR4, 0x1 ;  /* 0x0000000470687c11 */ /* 0x000fc6000f8208ff */
[----:B------:R-:W-:Y:S01]  /*25a0*/  FFMA R15, R56, R90, R15 ;  /* 0x0000005a380f7223 */ /* 0x000fe2000000000f */
[----:B------:R-:W-:Y:S01]  /*25b0*/  LEA.HI.X R105, R112, UR5, R105, 0x1, P1 ;  /* 0x0000000570697c11 */ /* 0x000fe200088f0c69 */
[----:B------:R-:W-:Y:S01]  /*25c0*/  IMAD.SHL.U32 R112, R106, 0x8, RZ ;  /* 0x000000086a707824 */ /* 0x000fe200078e00ff */
[----:B------:R-:W-:Y:S02]  /*25d0*/  ISETP.GT.AND P1, PT, R3, RZ, P4 ;  /* 0x000000ff0300720c */ /* 0x000fe40002724270 */
[----:B------:R-:W-:-:S05]  /*25e0*/  F2FP.BF16.F32.PACK_AB R15, RZ, R15 ;  /* 0x0000000fff0f723e */ /* 0x000fca00000010ff */
[----:B------:R0:W-:Y:S06]  /*25f0*/  @P0 STG.E.U16 desc[UR38][R104.64], R15 ;  /* 0x0000000f68000986 */ /* 0x0001ec000c101526 */
[----:B------:R-:W-:Y:S05]  /*2600*/  @!P1 BRA `(.L_x_38) ;  /* 0x0000000000049947 */ /* 0x000fea0003800000 */
[----:B------:R1:W5:Y:S02]  /*2610*/  LDG.E.LTC128B.U16 R5, desc[UR38][R6.64+0x2] ;  /* 0x0000022606057981 */ /* 0x000364000c1e1520 */
.L_x_38:
[----:B------:R-:W-:Y:S05]  /*2620*/  BSYNC B1 ;  /* 0x0000000000017941 */ /* 0x000fea0003800000 */
.L_x_37:
[----:B-----5:R-:W-:Y:S01]  /*2630*/  IMAD.U32 R10, R5, 0x10000, RZ ;  /* 0x00010000050a7824 */ /* 0x020fe200078e00ff */
[----:B------:R-:W-:Y:S01]  /*2640*/  ISETP.GT.AND P0, PT, R3, 0x8, P6 ;  /* 0x000000080300780c */ /* 0x000fe20003704270 */
[----:B------:R-:W-:Y:S01]  /*2650*/  IMAD.WIDE.U32 R116, R108, R106, R112 ;  /* 0x0000006a6c747225 */ /* 0x000fe200078e0070 */
[----:B0-----:R-:W-:-:S03]  /*2660*/  PRMT R15, R5, 0x7610, R15 ;  /* 0x00007610050f7816 */ /* 0x001fc6000000000f */
[----:B------:R-:W-:Y:S01]  /*2670*/  FMUL R10, R10, R91 ;  /* 0x0000005b0a0a7220 */ /* 0x000fe20000400000 */
[----:B------:R-:W-:Y:S01]  /*2680*/  IMAD.IADD R119, R119, 0x1, R117 ;  /* 0x0000000177777824 */ /* 0x000fe200078e0275 */
[----:B------:R-:W-:Y:S02]  /*2690*/  IADD3 R11, P2, R20, R116, RZ ;  /* 0x00000074140b7210 */ /* 0x000fe40007f5e0ff */
[----:B------:R-:W-:-:S03]  /*26a0*/  FFMA R57, R57, R90, R10 ;  /* 0x0000005a39397223 */ /* 0x000fc6000000000a */
[----:B------:R-:W-:Y:S01]  /*26b0*/  IMAD.X R56, R119, 0x1, R103, P2 ;  /* 0x0000000177387824 */ /* 0x000fe200010e0667 */
[C---:B------:R-:W-:Y:S02]  /*26c0*/  LEA R10, P2, R11.reuse, R12, 0x1 ;  /* 0x0000000c0b0a7211 */ /* 0x040fe400078408ff */
[----:B------:R-:W-:Y:S02]  /*26d0*/  F2FP.BF16.F32.PACK_AB R57, RZ, R57 ;  /* 0x00000039ff39723e */ /* 0x000fe400000010ff */
[----:B------:R-:W-:Y:S01]  /*26e0*/  LEA.HI.X R11, R11, R13, R56, 0x1, P2 ;  /* 0x0000000d0b0b7211 */ /* 0x000fe200010f0c38 */
[----:B------:R-:W-:Y:S01]  /*26f0*/  @P1 IMAD.MOV.U32 R56, RZ, RZ, R104 ;  /* 0x000000ffff381224 */ /* 0x000fe200078e0068 */
[----:B------:R-:W-:Y:S01]  /*2700*/  PRMT R111, R57, 0x7610, R111 ;  /* 0x00007610396f7816 */ /* 0x000fe2000000006f */
[----:B------:R-:W-:-:S05]  /*2710*/  @P1 IMAD.MOV.U32 R57, RZ, RZ, R105 ;  /* 0x000000ffff391224 */ /* 0x000fca00078e0069 */
[----:B------:R0:W-:Y:S04]  /*2720*/  @P1 STG.E.U16 desc[UR38][R56.64+0x2], R111 ;  /* 0x0000026f38001986 */ /* 0x0001e8000c101526 */
[----:B------:R-:W2:Y:S01]  /*2730*/  @P0 LDG.E.LTC128B.U16 R15, desc[UR38][R10.64] ;  /* 0x000000260a0f0981 */ /* 0x000ea2000c1e1520 */
[----:B------:R-:W-:Y:S01]  /*2740*/  IADD3 R116, P1, R8, R116, RZ ;  /* 0x0000007408747210 */ /* 0x000fe20007f3e0ff */
[----:B------:R-:W-:Y:S01]  /*2750*/  BSSY B1, `(.L_x_39) ;  /* 0x0000012000017945 */ /* 0x000fe20003800000 */
[----:B------:R-:W-:-:S03]  /*2760*/  SHF.L.U64.HI R121, R92, 0x1, R95 ;  /* 0x000000015c797819 */ /* 0x000fc6000001025f */
[----:B------:R-:W-:Y:S01]  /*2770*/  IMAD.X R117, R9, 0x1, R119, P1 ;  /* 0x0000000109757824 */ /* 0x000fe200008e0677 */
[----:B------:R-:W-:Y:S01]  /*2780*/  ISETP.GT.AND P1, PT, R3, 0x8, P4 ;  /* 0x000000080300780c */ /* 0x000fe20002724270 */
[----:B------:R-:W-:Y:S02]  /*2790*/  IMAD.SHL.U32 R119, R92, 0x2, RZ ;  /* 0x000000025c777824 */ /* 0x000fe400078e00ff */
[----:B------:R-:W-:-:S04]  /*27a0*/  IMAD.WIDE.U32 R116, R23, R14, R116 ;  /* 0x0000000e17747225 */ /* 0x000fc800078e0074 */
[----:B0-----:R-:W-:Y:S01]  /*27b0*/  IMAD.IADD R57, R115, 0x1, R117 ;  /* 0x0000000173397824 */ /* 0x001fe200078e0275 */
[----:B------:R-:W-:-:S04]  /*27c0*/  LEA R56, P3, R116, R12, 0x1 ;  /* 0x0000000c74387211 */ /* 0x000fc800078608ff */
[----:B------:R-:W-:Y:S01]  /*27d0*/  LEA.HI.X R57, R116, R13, R57, 0x1, P3 ;  /* 0x0000000d74397211 */ /* 0x000fe200018f0c39 */
[----:B--2---:R-:W-:-:S04]  /*27e0*/  IMAD.U32 R110, R15, 0x10000, RZ ;  /* 0x000100000f6e7824 */ /* 0x004fc800078e00ff */
[----:B------:R-:W-:Y:S01]  /*27f0*/  FMUL R5, R110, R91 ;  /* 0x0000005b6e057220 */ /* 0x000fe20000400000 */
[----:B------:R-:W-:-:S03]  /*2800*/  IADD3 R110, P2, R119, R104, RZ ;  /* 0x00000068776e7210 */ /* 0x000fc60007f5e0ff */
[----:B------:R-:W-:Y:S02]  /*2810*/  FFMA R5, R58, R90, R5 ;  /* 0x0000005a3a057223 */ /* 0x000fe40000000005 */
[----:B------:R-:W-:-:S03]  /*2820*/  IMAD.X R111, R121, 0x1, R105, P2 ;  /* 0x00000001796f7824 */ /* 0x000fc600010e0669 */
[----:B------:R-:W-:-:S05]  /*2830*/  F2FP.BF16.F32.PACK_AB R5, RZ, R5 ;  /* 0x00000005ff05723e */ /* 0x000fca00000010ff */
[----:B------:R0:W-:Y:S01]  /*2840*/  @P0 STG.E.U16 desc[UR38][R110.64], R5 ;  /* 0x000000056e000986 */ /* 0x0001e2000c101526 */
[----:B------:R-:W-:Y:S05]  /*2850*/  @!P1 BRA `(.L_x_40) ;  /* 0x0000000000049947 */ /* 0x000fea0003800000 */
[----:B------:R2:W5:Y:S02]  /*2860*/  LDG.E.LTC128B.U16 R15, desc[UR38][R56.64+0x2] ;  /* 0x00000226380f7981 */ /* 0x000564000c1e1520 */
.L_x_40:
[----:B------:R-:W-:Y:S05]  /*2870*/  BSYNC B1 ;  /* 0x0000000000017941 */ /* 0x000fea0003800000 */
.L_x_39:
[----:B-----5:R-:W-:Y:S01]  /*2880*/  IMAD.U32 R10, R15, 0x10000, RZ ;  /* 0x000100000f0a7824 */ /* 0x020fe200078e00ff */
[----:B------:R-:W-:Y:S01]  /*2890*/  ISETP.GT.AND P4, PT, R4, 0x8, PT ;  /* 0x000000080400780c */ /* 0x000fe20003f84270 */
[----:B------:R-:W-:Y:S01]  /*28a0*/  IMAD.MOV.U32 R58, RZ, RZ, R110 ;  /* 0x000000ffff3a7224 */ /* 0x000fe200078e006e */
[----:B------:R-:W-:Y:S01]  /*28b0*/  BSSY B1, `(.L_x_41) ;  /* 0x000000b000017945 */ /* 0x000fe20003800000 */
[----:B------:R-:W-:Y:S01]  /*28c0*/  FMUL R10, R10, R91 ;  /* 0x0000005b0a0a7220 */ /* 0x000fe20000400000 */
[----:B------:R-:W-:Y:S02]  /*28d0*/  ISETP.GT.AND P0, PT, R3, RZ, P4 ;  /* 0x000000ff0300720c */ /* 0x000fe40002704270 */
[----:B------:R-:W-:Y:S01]  /*28e0*/  P2R R117, PR, RZ, 0x10 ;  /* 0x00000010ff757803 */ /* 0x000fe20000000000 */
[----:B------:R-:W-:Y:S01]  /*28f0*/  FFMA R10, R59, R90, R10 ;  /* 0x0000005a3b0a7223 */ /* 0x000fe2000000000a */
[----:B------:R-:W-:Y:S01]  /*2900*/  IMAD.MOV.U32 R59, RZ, RZ, R111 ;  /* 0x000000ffff3b7224 */ /* 0x000fe200078e006f */
[----:B------:R-:W-:-:S03]  /*2910*/  PRMT R116, R15, 0x7610, R116 ;  /* 0x000076100f747816 */ /* 0x000fc60000000074 */
[----:B------:R-:W-:-:S05]  /*2920*/  F2FP.BF16.F32.PACK_AB R10, RZ, R10 ;  /* 0x0000000aff0a723e */ /* 0x000fca00000010ff */
[----:B------:R3:W-:Y:S01]  /*2930*/  @P1 STG.E.U16 desc[UR38][R58.64+0x2], R10 ;  /* 0x0000020a3a001986 */ /* 0x0007e2000c101526 */
[----:B------:R-:W-:Y:S05]  /*2940*/  @!P0 BRA `(.L_x_42) ;  /* 0x0000000000048947 */ /* 0x000fea0003800000 */
[----:B------:R4:W5:Y:S02]  /*2950*/  LDG.E.LTC128B.U16 R116, desc[UR38][R6.64+0x10] ;  /* 0x0000102606747981 */ /* 0x000964000c1e1520 */
.L_x_42:
[----:B------:R-:W-:Y:S05]  /*2960*/  BSYNC B1 ;  /* 0x0000000000017941 */ /* 0x000fea0003800000 */
.L_x_41:
[----:B---3-5:R-:W-:Y:S01]  /*2970*/  IMAD.U32 R10, R116, 0x10000, RZ ;  /* 0x00010000740a7824 */ /* 0x028fe200078e00ff */
[C---:B0-----:R-:W-:Y:S01]  /*2980*/  SHF.L.U64.HI R5, R93.reuse, 0x1, R94 ;  /* 0x000000015d057819 */ /* 0x041fe2000001025e */
[----:B------:R-:W-:Y:S01]  /*2990*/  IMAD.SHL.U32 R15, R93, 0x2, RZ ;  /* 0x000000025d0f7824 */ /* 0x000fe200078e00ff */
[----:B------:R-:W-:Y:S01]  /*29a0*/  ISETP.GT.AND P3, PT, R4, 0x9, PT ;  /* 0x000000090400780c */ /* 0x000fe20003f64270 */
[----:B------:R-:W-:Y:S01]  /*29b0*/  FMUL R11, R10, R91 ;  /* 0x0000005b0a0b7220 */ /* 0x000fe20000400000 */
[----:B------:R-:W-:Y:S02]  /*29c0*/  BSSY B1, `(.L_x_43) ;  /* 0x000000a000017945 */ /* 0x000fe40003800000 */
[----:B------:R-:W-:Y:S01]  /*29d0*/  IADD3 R10, P1, P2, R15, R104, R119 ;  /* 0x000000680f0a7210 */ /* 0x000fe20007a3e077 */
[----:B------:R-:W-:Y:S01]  /*29e0*/  FFMA R60, R60, R90, R11 ;  /* 0x0000005a3c3c7223 */ /* 0x000fe2000000000b */
[----:B------:R-:W-:Y:S02]  /*29f0*/  P2R R119, PR, RZ, 0x8 ;  /* 0x00000008ff777803 */ /* 0x000fe40000000000 */
[----:B------:R-:W-:-:S02]  /*2a00*/  IADD3.X R11, R5, R105, R121, P1, P2 ;  /* 0x00000069050b7210 */ /* 0x000fc40000fe4479 */
[----:B------:R-:W-:Y:S02]  /*2a10*/  F2FP.BF16.F32.PACK_AB R60, RZ, R60 ;  /* 0x0000003cff3c723e */ /* 0x000fe400000010ff */
[----:B------:R-:W-:-:S03]  /*2a20*/  ISETP.GT.AND P1, PT, R3, RZ, P3 ;  /* 0x000000ff0300720c */ /* 0x000fc60001f24270 */
[----:B------:R0:W-:Y:S10]  /*2a30*/  @P0 STG.E.U16 desc[UR38][R104.64+0x10], R60 ;  /* 0x0000103c68000986 */ /* 0x0001f4000c101526 */
[----:B------:R-:W-:Y:S05]  /*2a40*/  @!P1 BRA `(.L_x_44) ;  /* 0x0000000000049947 */ /* 0x000fea0003800000 */
[----:B------:R3:W5:Y:S02]  /*2a50*/  LDG.E.LTC128B.U16 R116, desc[UR38][R6.64+0x12] ;  /* 0x0000122606747981 */ /* 0x000764000c1e1520 */
.L_x_44:
[----:B------:R-:W-:Y:S05]  /*2a60*/  BSYNC B1 ;  /* 0x0000000000017941 */ /* 0x000fea0003800000 */
.L_x_43:
[----:B0----5:R-:W-:Y:S01]  /*2a70*/  IMAD.U32 R60, R116, 0x10000, RZ ;  /* 0x00010000743c7824 */ /* 0x021fe200078e00ff */
[----:B------:R-:W-:Y:S01]  /*2a80*/  ISETP.GT.AND P0, PT, R3, 0x8, P4 ;  /* 0x000000080300780c */ /* 0x000fe20002704270 */
[----:B------:R-:W-:Y:S02]  /*2a90*/  BSSY B1, `(.L_x_45) ;  /* 0x000000a000017945 */ /* 0x000fe40003800000 */
[----:B------:R-:W-:-:S04]  /*2aa0*/  FMUL R60, R60, R91 ;  /* 0x0000005b3c3c7220 */ /* 0x000fc80000400000 */
[----:B------:R-:W-:Y:S01]  /*2ab0*/  FFMA R60, R61, R90, R60 ;  /* 0x0000005a3d3c7223 */ /* 0x000fe2000000003c */
[----:B------:R-:W-:-:S04]  /*2ac0*/  @P1 IMAD.MOV.U32 R61, RZ, RZ, R105 ;  /* 0x000000ffff3d1224 */ /* 0x000fc800078e0069 */
[----:B------:R-:W-:-:S04]  /*2ad0*/  F2FP.BF16.F32.PACK_AB R60, RZ, R60 ;  /* 0x0000003cff3c723e */ /* 0x000fc800000010ff */
[----:B------:R-:W-:Y:S01]  /*2ae0*/  PRMT R120, R60, 0x7610, R120 ;  /* 0x000076103c787816 */ /* 0x000fe20000000078 */
[----:B------:R-:W-:-:S05]  /*2af0*/  @P1 IMAD.MOV.U32 R60, RZ, RZ, R104 ;  /* 0x000000ffff3c1224 */ /* 0x000fca00078e0068 */
[----:B------:R0:W-:Y:S01]  /*2b00*/  @P1 STG.E.U16 desc[UR38][R60.64+0x12], R120 ;  /* 0x000012783c001986 */ /* 0x0001e2000c101526 */
[----:B------:R-:W-:Y:S05]  /*2b10*/  @!P0 BRA `(.L_x_46) ;  /* 0x0000000000048947 */ /* 0x000fea0003800000 */
[----:B------:R0:W5:Y:S02]  /*2b20*/  LDG.E.LTC128B.U16 R116, desc[UR38][R56.64+0x10] ;  /* 0x0000102638747981 */ /* 0x000164000c1e1520 */
.L_x_46:
[----:B------:R-:W-:Y:S05]  /*2b30*/  BSYNC B1 ;  /* 0x0000000000017941 */ /* 0x000fea0003800000 */
.L_x_45:
[----:B0----5:R-:W-:Y:S01]  /*2b40*/  IMAD.U32 R60, R116, 0x10000, RZ ;  /* 0x00010000743c7824 */ /* 0x021fe200078e00ff */
[----:B------:R-:W-:Y:S01]  /*2b50*/  ISETP.GT.AND P1, PT, R3, 0x8, P3 ;  /* 0x000000080300780c */ /* 0x000fe20001f24270 */
[----:B------:R-:W-:Y:S02]  /*2b60*/  BSSY B1, `(.L_x_47) ;  /* 0x0000007000017945 */ /* 0x000fe40003800000 */
[----:B------:R-:W-:-:S04]  /*2b70*/  FMUL R61, R60, R91 ;  /* 0x0000005b3c3d7220 */ /* 0x000fc80000400000 */
[----:B------:R-:W-:-:S05]  /*2b80*/  FFMA R61, R62, R90, R61 ;  /* 0x0000005a3e3d7223 */ /* 0x000fca000000003d */
[----:B------:R-:W-:-:S05]  /*2b90*/  F2FP.BF16.F32.PACK_AB R61, RZ, R61 ;  /* 0x0000003dff3d723e */ /* 0x000fca00000010ff */
[----:B------:R0:W-:Y:S01]  /*2ba0*/  @P0 STG.E.U16 desc[UR38][R58.64+0x10], R61 ;  /* 0x0000103d3a000986 */ /* 0x0001e2000c101526 */
[----:B------:R-:W-:Y:S05]  /*2bb0*/  @!P1 BRA `(.L_x_48) ;  /* 0x0000000000049947 */ /* 0x000fea0003800000 */
[----:B------:R0:W5:Y:S02]  /*2bc0*/  LDG.E.LTC128B.U16 R116, desc[UR38][R56.64+0x12] ;  /* 0x0000122638747981 */ /* 0x000164000c1e1520 */
.L_x_48:
[----:B------:R-:W-:Y:S05]  /*2bd0*/  BSYNC B1 ;  /* 0x0000000000017941 */ /* 0x000fea0003800000 */
.L_x_47:
[----:B-----5:R-:W-:Y:S01]  /*2be0*/  IMAD.U32 R60, R116, 0x10000, RZ ;  /* 0x00010000743c7824 */ /* 0x020fe200078e00ff */
[----:B------:R-:W-:Y:S01]  /*2bf0*/  IADD3 R123, P0, R108, 0x80, RZ ;  /* 0x000000806c7b7810 */ /* 0x000fe20007f1e0ff */
[----:B------:R-:W-:Y:S01]  /*2c00*/  BSSY B1, `(.L_x_49) ;  /* 0x000000b000017945 */ /* 0x000fe20003800000 */
[----:B------:R-:W-:Y:S01]  /*2c10*/  ISETP.GT.AND P2, PT, R4, 0x10, PT ;  /* 0x000000100400780c */ /* 0x000fe20003f44270 */
[----:B------:R-:W-:Y:S02]  /*2c20*/  FMUL R60, R60, R91 ;  /* 0x0000005b3c3c7220 */ /* 0x000fe40000400000 */
[----:B------:R-:W-:Y:S01]  /*2c30*/  IMAD.X R109, RZ, RZ, R109, P0 ;  /* 0x000000ffff6d7224 */ /* 0x000fe200000e066d */
[----:B------:R-:W-:Y:S01]  /*2c40*/  ISETP.GT.AND P0, PT, R3, RZ, P2 ;  /* 0x000000ff0300720c */ /* 0x000fe20001704270 */
[----:B------:R-:W-:Y:S01]  /*2c50*/  FFMA R60, R63, R90, R60 ;  /* 0x0000005a3f3c7223 */ /* 0x000fe2000000003c */
[----:B------:R-:W-:-:S04]  /*2c60*/  P2R R120, PR, RZ, 0x4 ;  /* 0x00000004ff787803 */ /* 0x000fc80000000000 */
[----:B------:R-:W-:-:S05]  /*2c70*/  F2FP.BF16.F32.PACK_AB R60, RZ, R60 ;  /* 0x0000003cff3c723e */ /* 0x000fca00000010ff */
[----:B------:R0:W-:Y:S02]  /*2c80*/  @P1 STG.E.U16 desc[UR38][R58.64+0x12], R60 ;  /* 0x0000123c3a001986 */ /* 0x0001e4000c101526 */
[----:B------:R-:W-:Y:S05]  /*2c90*/  @!P0 BRA `(.L_x_50) ;  /* 0x0000000000048947 */ /* 0x000fea0003800000 */
[----:B------:R0:W5:Y:S02]  /*2ca0*/  LDG.E.LTC128B.U16 R116, desc[UR38][R6.64+0x20] ;  /* 0x0000202606747981 */ /* 0x000164000c1e1520 */
.L_x_50:
[----:B------:R-:W-:Y:S05]  /*2cb0*/  BSYNC B1 ;  /* 0x0000000000017941 */ /* 0x000fea0003800000 */
.L_x_49:
[----:B0----5:R-:W-:Y:S01]  /*2cc0*/  IMAD.U32 R60, R116, 0x10000, RZ ;  /* 0x00010000743c7824 */ /* 0x021fe200078e00ff */
[----:B------:R-:W-:Y:S01]  /*2cd0*/  ISETP.GT.AND P1, PT, R4, 0x11, PT ;  /* 0x000000110400780c */ /* 0x000fe20003f24270 */
[-C--:B------:R-:W-:Y:S01]  /*2ce0*/  IMAD.WIDE.U32 R62, R123, R106.reuse, R8 ;  /* 0x0000006a7b3e7225 */ /* 0x080fe200078e0008 */
[----:B------:R-:W-:Y:S03]  /*2cf0*/  BSSY B1, `(.L_x_51) ;  /* 0x0000021000017945 */ /* 0x000fe60003800000 */
[----:B------:R-:W-:Y:S01]  /*2d00*/  FMUL R21, R60, R91 ;  /* 0x0000005b3c157220 */ /* 0x000fe20000400000 */
[----:B------:R-:W-:-:S03]  /*2d10*/  IMAD R60, R109, R106, RZ ;  /* 0x0000006a6d3c7224 */ /* 0x000fc600078e02ff */
[----:B------:R-:W-:Y:S01]  /*2d20*/  FFMA R21, R64, R90, R21 ;  /* 0x0000005a40157223 */ /* 0x000fe20000000015 */
[C---:B------:R-:W-:Y:S02]  /*2d30*/  IMAD R121, R123.reuse, R107, R60 ;  /* 0x0000006b7b797224 */ /* 0x040fe400078e023c */
[----:B------:R-:W-:Y:S02]  /*2d40*/  IMAD.WIDE.U32 R60, R123, R106, R102 ;  /* 0x0000006a7b3c7225 */ /* 0x000fe400078e0066 */
[----:B------:R-:W-:Y:S02]  /*2d50*/  F2FP.BF16.F32.PACK_AB R21, RZ, R21 ;  /* 0x00000015ff15723e */ /* 0x000fe400000010ff */
[----:B------:R-:W-:Y:S02]  /*2d60*/  IMAD.IADD R63, R121, 0x1, R63 ;  /* 0x00000001793f7824 */ /* 0x000fe400078e023f */
[----:B------:R-:W-:Y:S01]  /*2d70*/  PRMT R107, R21, 0x7610, R107 ;  /* 0x00007610156b7816 */ /* 0x000fe2000000006b */
[----:B------:R-:W-:-:S02]  /*2d80*/  IMAD.IADD R21, R61, 0x1, R121 ;  /* 0x000000013d157824 */ /* 0x000fc400078e0279 */
[----:B------:R-:W-:Y:S02]  /*2d90*/  IMAD.WIDE.U32 R108, R23, R14, R62 ;  /* 0x0000000e176c7225 */ /* 0x000fe400078e003e */
[----:B------:R0:W-:Y:S01]  /*2da0*/  @P0 STG.E.U16 desc[UR38][R104.64+0x20], R107 ;  /* 0x0000206b68000986 */ /* 0x0001e2000c101526 */
[----:B------:R-:W-:-:S04]  /*2db0*/  LEA R62, P0, R60, R12, 0x1 ;  /* 0x0000000c3c3e7211 */ /* 0x000fc800078008ff */
[----:B------:R-:W-:Y:S01]  /*2dc0*/  LEA.HI.X R63, R60, R13, R21, 0x1, P0 ;  /* 0x0000000d3c3f7211 */ /* 0x000fe200000f0c15 */
[----:B------:R-:W-:Y:S01]  /*2dd0*/  IMAD.IADD R21, R115, 0x1, R109 ;  /* 0x0000000173157824 */ /* 0x000fe200078e026d */
[----:B------:R-:W-:-:S04]  /*2de0*/  LEA R60, P0, R108, R12, 0x1 ;  /* 0x0000000c6c3c7211 */ /* 0x000fc800078008ff */
[----:B------:R-:W-:Y:S01]  /*2df0*/  LEA.HI.X R61, R108, R13, R21, 0x1, P0 ;  /* 0x0000000d6c3d7211 */ /* 0x000fe200000f0c15 */
[----:B0-----:R-:W-:-:S04]  /*2e00*/  IMAD.WIDE.U32 R106, R123, R106, R112 ;  /* 0x0000006a7b6a7225 */ /* 0x001fc800078e0070 */
[----:B------:R-:W-:Y:S01]  /*2e10*/  IMAD.IADD R121, R121, 0x1, R107 ;  /* 0x0000000179797824 */ /* 0x000fe200078e026b */
[----:B------:R-:W-:-:S05]  /*2e20*/  IADD3 R64, P0, R20, R106, RZ ;  /* 0x0000006a14407210 */ /* 0x000fca0007f1e0ff */
[----:B------:R-:W-:Y:S01]  /*2e30*/  IMAD.X R102, R121, 0x1, R103, P0 ;  /* 0x0000000179667824 */ /* 0x000fe200000e0667 */
[----:B------:R-:W-:-:S05]  /*2e40*/  IADD3 R20, P0, R8, R106, RZ ;  /* 0x0000006a08147210 */ /* 0x000fca0007f1e0ff */
[----:B------:R-:W-:Y:S01]  /*2e50*/  IMAD.X R21, R9, 0x1, R121, P0 ;  /* 0x0000000109157824 */ /* 0x000fe200000e0679 */
[----:B------:R-:W-:Y:S01]  /*2e60*/  LEA R8, P0, R64, R12, 0x1 ;  /* 0x0000000c40087211 */ /* 0x000fe200078008ff */
[----:B------:R-:W-:-:S03]  /*2e70*/  IMAD.WIDE.U32 R20, R23, R14, R20 ;  /* 0x0000000e17147225 */ /* 0x000fc600078e0014 */
[----:B------:R-:W-:Y:S02]  /*2e80*/  LEA.HI.X R9, R64, R13, R102, 0x1, P0 ;  /* 0x0000000d40097211 */ /* 0x000fe400000f0c66 */
[----:B------:R-:W-:Y:S01]  /*2e90*/  P2R R23, PR, RZ, 0x2 ;  /* 0x00000002ff177803 */ /* 0x000fe20000000000 */
[----:B------:R-:W-:Y:S01]  /*2ea0*/  IMAD.IADD R115, R115, 0x1, R21 ;  /* 0x0000000173737824 */ /* 0x000fe200078e0215 */
[----:B------:R-:W-:-:S04]  /*2eb0*/  LEA R12, P0, R20, R12, 0x1 ;  /* 0x0000000c140c7211 */ /* 0x000fc800078008ff */
[----:B------:R-:W-:Y:S02]  /*2ec0*/  LEA.HI.X R13, R20, R13, R115, 0x1, P0 ;  /* 0x0000000d140d7211 */ /* 0x000fe400000f0c73 */
[----:B------:R-:W-:-:S13]  /*2ed0*/  ISETP.GT.AND P0, PT, R3, RZ, P1 ;  /* 0x000000ff0300720c */ /* 0x000fda0000f04270 */
[----:B------:R-:W-:Y:S05]  /*2ee0*/  @!P0 BRA `(.L_x_52) ;  /* 0x0000000000048947 */ /* 0x000fea0003800000 */
[----:B------:R0:W5:Y:S02]  /*2ef0*/  LDG.E.LTC128B.U16 R116, desc[UR38][R6.64+0x22] ;  /* 0x0000222606747981 */ /* 0x000164000c1e1520 */
.L_x_52:
[----:B------:R-:W-:Y:S05]  /*2f00*/  BSYNC B1 ;  /* 0x0000000000017941 */ /* 0x000fea0003800000 */
.L_x_51:
[----:B-----5:R-:W-:Y:S01]  /*2f10*/  IMAD.U32 R14, R116, 0x10000, RZ ;  /* 0x00010000740e7824 */ /* 0x020fe200078e00ff */
[----:B------:R-:W-:Y:S01]  /*2f20*/  BSSY B1, `(.L_x_53) ;  /* 0x000000a000017945 */ /* 0x000fe20003800000 */
[----:B------:R-:W-:Y:S02]  /*2f30*/  @P0 IMAD.MOV.U32 R20, RZ, RZ, R104 ;  /* 0x000000ffff140224 */ /* 0x000fe400078e0068 */
[----:B------:R-:W-:Y:S01]  /*2f40*/  FMUL R14, R14, R91 ;  /* 0x0000005b0e0e7220 */ /* 0x000fe20000400000 */
[----:B------:R-:W-:-:S03]  /*2f50*/  @P0 IMAD.MOV.U32 R21, RZ, RZ, R105 ;  /* 0x000000ffff150224 */ /* 0x000fc600078e0069 */
[----:B------:R-:W-:-:S05]  /*2f60*/  FFMA R14, R65, R90, R14 ;  /* 0x0000005a410e7223 */ /* 0x000fca000000000e */
[----:B------:R-:W-:-:S05]  /*2f70*/  F2FP.BF16.F32.PACK_AB R14, RZ, R14 ;  /* 0x0000000eff0e723e */ /* 0x000fca00000010ff */
[----:B------:R0:W-:Y:S01]  /*2f80*/  @P0 STG.E.U16 desc[UR38][R20.64+0x22], R14 ;  /* 0x0000220e14000986 */ /* 0x0001e2000c101526 */
[----:B------:R-:W-:-:S13]  /*2f90*/  ISETP.GT.AND P0, PT, R3, 0x8, P2 ;  /* 0x000000080300780c */ /* 0x000fda0001704270 */
[----:B0-----:R-:W-:Y:S05]  /*2fa0*/  @!P0 BRA `(.L_x_54) ;  /* 0x0000000000048947 */ /* 0x001fea0003800000 */
[----:B------:R0:W5:Y:S02]  /*2fb0*/  LDG.E.LTC128B.U16 R116, desc[UR38][R56.64+0x20] ;  /* 0x0000202638747981 */ /* 0x000164000c1e1520 */
.L_x_54:
[----:B------:R-:W-:Y:S05]  /*2fc0*/  BSYNC B1 ;  /* 0x0000000000017941 */ /* 0x000fea0003800000 */
.L_x_53:
[----:B-----5:R-:W-:Y:S01]  /*2fd0*/  IMAD.U32 R14, R116, 0x10000, RZ ;  /* 0x00010000740e7824 */ /* 0x020fe200078e00ff */
[----:B------:R-:W-:Y:S03]  /*2fe0*/  BSSY B1, `(.L_x_55) ;  /* 0x0000008000017945 */ /* 0x000fe60003800000 */
[----:B------:R-:W-:-:S04]  /*2ff0*/  FMUL R21, R14, R91 ;  /* 0x0000005b0e157220 */ /* 0x000fc80000400000 */
[----:B------:R-:W-:-:S05]  /*3000*/  FFMA R21, R66, R90, R21 ;  /* 0x0000005a42157223 */ /* 0x000fca0000000015 */
[----:B------:R-:W-:-:S05]  /*3010*/  F2FP.BF16.F32.PACK_AB R21, RZ, R21 ;  /* 0x00000015ff15723e */ /* 0x000fca00000010ff */
[----:B------:R0:W-:Y:S01]  /*3020*/  @P0 STG.E.U16 desc[UR38][R58.64+0x20], R21 ;  /* 0x000020153a000986 */ /* 0x0001e2000c101526 */
[----:B------:R-:W-:-:S13]  /*3030*/  ISETP.GT.AND P0, PT, R3, 0x8, P1 ;  /* 0x000000080300780c */ /* 0x000fda0000f04270 */
[----:B0-----:R-:W-:Y:S05]  /*3040*/  @!P0 BRA `(.L_x_56) ;  /* 0x0000000000048947 */ /* 0x001fea0003800000 */
[----:B------:R0:W5:Y:S02]  /*3050*/  LDG.E.LTC128B.U16 R116, desc[UR38][R56.64+0x22] ;  /* 0x0000222638747981 */ /* 0x000164000c1e1520 */
.L_x_56:
[----:B------:R-:W-:Y:S05]  /*3060*/  BSYNC B1 ;  /* 0x0000000000017941 */ /* 0x000fea0003800000 */
.L_x_55:
[----:B-----5:R-:W-:Y:S01]  /*3070*/  IMAD.U32 R14, R116, 0x10000, RZ ;  /* 0x00010000740e7824 */ /* 0x020fe200078e00ff */
[----:B------:R-:W-:Y:S01]  /*3080*/  ISETP.GT.AND P2, PT, R4, 0x18, PT ;  /* 0x000000180400780c */ /* 0x000fe20003f44270 */
[----:B------:R-:W-:Y:S02]  /*3090*/  BSSY B1, `(.L_x_57) ;  /* 0x0000009000017945 */ /* 0x000fe40003800000 */
[----:B------:R-:W-:Y:S01]  /*30a0*/  FMUL R14, R14, R91 ;  /* 0x0000005b0e0e7220 */ /* 0x000fe20000400000 */
[----:B------:R-:W-:-:S03]  /*30b0*/  P2R R102, PR, RZ, 0x4 ;  /* 0x00000004ff667803 */ /* 0x000fc60000000000 */
[----:B------:R-:W-:-:S05]  /*30c0*/  FFMA R14, R67, R90, R14 ;  /* 0x0000005a430e7223 */ /* 0x000fca000000000e */
[----:B------:R-:W-:-:S05]  /*30d0*/  F2FP.BF16.F32.PACK_AB R14, RZ, R14 ;  /* 0x0000000eff0e723e */ /* 0x000fca00000010ff */
[----:B------:R0:W-:Y:S01]  /*30e0*/  @P0 STG.E.U16 desc[UR38][R58.64+0x22], R14 ;  /* 0x0000220e3a000986 */ /* 0x0001e2000c101526 */
[----:B------:R-:W-:-:S13]  /*30f0*/  ISETP.GT.AND P0, PT, R3, RZ, P2 ;  /* 0x000000ff0300720c */ /* 0x000fda0001704270 */
[----:B0-----:R-:W-:Y:S05]  /*3100*/  @!P0 BRA `(.L_x_58) ;  /* 0x0000000000048947 */ /* 0x001fea0003800000 */
[----:B------:R0:W5:Y:S02]  /*3110*/  LDG.E.LTC128B.U16 R116, desc[UR38][R6.64+0x30] ;  /* 0x0000302606747981 */ /* 0x000164000c1e1520 */
.L_x_58:
[----:B------:R-:W-:Y:S05]  /*3120*/  BSYNC B1 ;  /* 0x0000000000017941 */ /* 0x000fea0003800000 */
.L_x_57:
[----:B-----5:R-:W-:Y:S01]  /*3130*/  IMAD.U32 R14, R116, 0x10000, RZ ;  /* 0x00010000740e7824 */ /* 0x020fe200078e00ff */
[----:B------:R-:W-:Y:S01]  /*3140*/  ISETP.GT.AND P1, PT, R4, 0x19, PT ;  /* 0x000000190400780c */ /* 0x000fe20003f24270 */
[----:B------:R-:W-:Y:S01]  /*3150*/  @P0 IMAD.MOV.U32 R20, RZ, RZ, R104 ;  /* 0x000000ffff140224 */ /* 0x000fe200078e0068 */
[----:B------:R-:W-:Y:S01]  /*3160*/  BSSY B1, `(.L_x_59) ;  /* 0x000000b000017945 */ /* 0x000fe20003800000 */
[----:B------:R-:W-:-:S04]  /*3170*/  FMUL R21, R14, R91 ;  /* 0x0000005b0e157220 */ /* 0x000fc80000400000 */
[----:B------:R-:W-:Y:S01]  /*3180*/  FFMA R21, R68, R90, R21 ;  /* 0x0000005a44157223 */ /* 0x000fe20000000015 */
[----:B------:R-:W-:-:S04]  /*3190*/  P2R R68, PR, RZ, 0x2 ;  /* 0x00000002ff447803 */ /* 0x000fc80000000000 */
[----:B------:R-:W-:-:S04]  /*31a0*/  F2FP.BF16.F32.PACK_AB R21, RZ, R21 ;  /* 0x00000015ff15723e */ /* 0x000fc800000010ff */
[----:B------:R-:W-:Y:S01]  /*31b0*/  PRMT R14, R21, 0x7610, R14 ;  /* 0x00007610150e7816 */ /* 0x000fe2000000000e */
[----:B------:R-:W-:-:S05]  /*31c0*/  @P0 IMAD.MOV.U32 R21, RZ, RZ, R105 ;  /* 0x000000ffff150224 */ /* 0x000fca00078e0069 */
[----:B------:R0:W-:Y:S01]  /*31d0*/  @P0 STG.E.U16 desc[UR38][R20.64+0x30], R14 ;  /* 0x0000300e14000986 */ /* 0x0001e2000c101526 */
[----:B------:R-:W-:-:S13]  /*31e0*/  ISETP.GT.AND P0, PT, R3, RZ, P1 ;  /* 0x000000ff0300720c */ /* 0x000fda0000f04270 */
[----:B0-----:R-:W-:Y:S05]  /*31f0*/  @!P0 BRA `(.L_x_60) ;  /* 0x0000000000048947 */ /* 0x001fea0003800000 */
[----:B------:R0:W5:Y:S02]  /*3200*/  LDG.E.LTC128B.U16 R116, desc[UR38][R6.64+0x32] ;  /* 0x0000322606747981 */ /* 0x000164000c1e1520 */
.L_x_60:
[----:B------:R-:W-:Y:S05]  /*3210*/  BSYNC B1 ;  /* 0x0000000000017941 */ /* 0x000fea0003800000 */
.L_x_59:
        /* <DEDUP_REMOVED lines=11> */
.L_x_62:
[----:B------:R-:W-:Y:S05]  /*32d0*/  BSYNC B1 ;  /* 0x0000000000017941 */ /* 0x000fea0003800000 */
.L_x_61:
        /* <DEDUP_REMOVED lines=9> */
.L_x_64:
[----:B------:R-:W-:Y:S05]  /*3370*/  BSYNC B1 ;  /* 0x0000000000017941 */ /* 0x000fea0003800000 */
.L_x_63:
        /* <DEDUP_REMOVED lines=11> */
.L_x_66:
[----:B------:R-:W-:Y:S05]  /*3430*/  BSYNC B1 ;  /* 0x0000000000017941 */ /* 0x000fea0003800000 */
.L_x_65:
[----:B-----5:R-:W-:Y:S01]  /*3440*/  IMAD.U32 R14, R116, 0x10000, RZ ;  /* 0x00010000740e7824 */ /* 0x020fe200078e00ff */
[----:B------:R-:W-:Y:S01]  /*3450*/  ISETP.GT.AND P1, PT, R4, 0x21, PT ;  /* 0x000000210400780c */ /* 0x000fe20003f24270 */
[----:B------:R-:W-:Y:S01]  /*3460*/  @P0 IMAD.MOV.U32 R20, RZ, RZ, R104 ;  /* 0x000000ffff140224 */ /* 0x000fe200078e0068 */
[----:B------:R-:W-:Y:S01]  /*3470*/  BSSY B1, `(.L_x_67) ;  /* 0x000000b000017945 */ /* 0x000fe20003800000 */
[----:B------:R-:W-:Y:S01]  /*3480*/  FMUL R21, R14, R91 ;  /* 0x0000005b0e157220 */ /* 0x000fe20000400000 */
[----:B------:R-:W-:-:S03]  /*3490*/  P2R R70, PR, RZ, 0x2 ;  /* 0x00000002ff467803 */ /* 0x000fc60000000000 */
[----:B------:R-:W-:-:S05]  /*34a0*/  FFMA R21, R72, R90, R21 ;  /* 0x0000005a48157223 */ /* 0x000fca0000000015 */
[----:B------:R-:W-:-:S04]  /*34b0*/  F2FP.BF16.F32.PACK_AB R21, RZ, R21 ;  /* 0x00000015ff15723e */ /* 0x000fc800000010ff */
[----:B------:R-:W-:Y:S01]  /*34c0*/  PRMT R14, R21, 0x7610, R14 ;  /* 0x00007610150e7816 */ /* 0x000fe2000000000e */
[----:B------:R-:W-:-:S05]  /*34d0*/  @P0 IMAD.MOV.U32 R21, RZ, RZ, R105 ;  /* 0x000000ffff150224 */ /* 0x000fca00078e0069 */
[----:B------:R0:W-:Y:S01]  /*34e0*/  @P0 STG.E.U16 desc[UR38][R20.64+0x40], R14 ;  /* 0x0000400e14000986 */ /* 0x0001e2000c101526 */
[----:B------:R-:W-:-:S13]  /*34f0*/  ISETP.GT.AND P0, PT, R3, RZ, P1 ;  /* 0x000000ff0300720c */ /* 0x000fda0000f04270 */
[----:B0-----:R-:W-:Y:S05]  /*3500*/  @!P0 BRA `(.L_x_68) ;  /* 0x0000000000048947 */ /* 0x001fea0003800000 */
[----:B------:R0:W5:Y:S02]  /*3510*/  LDG.E.LTC128B.U16 R116, desc[UR38][R6.64+0x42] ;  /* 0x0000422606747981 */ /* 0x000164000c1e1520 */
.L_x_68:
[----:B------:R-:W-:Y:S05]  /*3520*/  BSYNC B1 ;  /* 0x0000000000017941 */ /* 0x000fea0003800000 */
.L_x_67:
        /* <DEDUP_REMOVED lines=11> */
.L_x_70:
[----:B------:R-:W-:Y:S05]  /*35e0*/  BSYNC B1 ;  /* 0x0000000000017941 */ /* 0x000fea0003800000 */
.L_x_69:
        /* <DEDUP_REMOVED lines=9> */
.L_x_72:
[----:B------:R-:W-:Y:S05]  /*3680*/  BSYNC B1 ;  /* 0x0000000000017941 */ /* 0x000fea0003800000 */
.L_x_71:
        /* <DEDUP_REMOVED lines=11> */
.L_x_74:
[----:B------:R-:W-:Y:S05]  /*3740*/  BSYNC B1 ;  /* 0x0000000000017941 */ /* 0x000fea0003800000 */
.L_x_73:
[----:B-----5:R-:W-:Y:S01]  /*3750*/  IMAD.U32 R14, R116, 0x10000, RZ ;  /* 0x00010000740e7824 */ /* 0x020fe200078e00ff */
[----:B------:R-:W-:Y:S01]  /*3760*/  ISETP.GT.AND P5, PT, R4, 0x29, PT ;  /* 0x000000290400780c */ /* 0x000fe20003fa4270 */
[----:B------:R-:W-:Y:S01]  /*3770*/  @P0 IMAD.MOV.U32 R20, RZ, RZ, R104 ;  /* 0x000000ffff140224 */ /* 0x000fe200078e0068 */
[----:B------:R-:W-:Y:S01]  /*3780*/  BSSY B1, `(.L_x_75) ;  /* 0x000000b000017945 */ /* 0x000fe20003800000 */
[----:B------:R-:W-:-:S04]  /*3790*/  FMUL R21, R14, R91 ;  /* 0x0000005b0e157220 */ /* 0x000fc80000400000 */
[----:B------:R-:W-:-:S05]  /*37a0*/  FFMA R21, R76, R90, R21 ;  /* 0x0000005a4c157223 */ /* 0x000fca0000000015 */
[----:B------:R-:W-:-:S04]  /*37b0*/  F2FP.BF16.F32.PACK_AB R21, RZ, R21 ;  /* 0x00000015ff15723e */ /* 0x000fc800000010ff */
[----:B------:R-:W-:Y:S01]  /*37c0*/  PRMT R14, R21, 0x7610, R14 ;  /* 0x00007610150e7816 */ /* 0x000fe2000000000e */
[----:B------:R-:W-:-:S05]  /*37d0*/  @P0 IMAD.MOV.U32 R21, RZ, RZ, R105 ;  /* 0x000000ffff150224 */ /* 0x000fca00078e0069 */
[----:B------:R1:W-:Y:S01]  /*37e0*/  @P0 STG.E.U16 desc[UR38][R20.64+0x50], R14 ;  /* 0x0000500e14000986 */ /* 0x0003e2000c101526 */
[----:B------:R-:W-:Y:S02]  /*37f0*/  ISETP.GT.AND P0, PT, R3, RZ, P5 ;  /* 0x000000ff0300720c */ /* 0x000fe40002f04270 */
[----:B-1----:R-:W-:-:S11]  /*3800*/  P2R R14, PR, RZ, 0x20 ;  /* 0x00000020ff0e7803 */ /* 0x002fd60000000000 */
[----:B------:R-:W-:Y:S05]  /*3810*/  @!P0 BRA `(.L_x_76) ;  /* 0x0000000000048947 */ /* 0x000fea0003800000 */
[----:B------:R1:W5:Y:S02]  /*3820*/  LDG.E.LTC128B.U16 R116, desc[UR38][R6.64+0x52] ;  /* 0x0000522606747981 */ /* 0x000364000c1e1520 */
.L_x_76:
[----:B------:R-:W-:Y:S05]  /*3830*/  BSYNC B1 ;  /* 0x0000000000017941 */ /* 0x000fea0003800000 */
.L_x_75:
        /* <DEDUP_REMOVED lines=11> */
.L_x_78:
[----:B------:R-:W-:Y:S05]  /*38f0*/  BSYNC B1 ;  /* 0x0000000000017941 */ /* 0x000fea0003800000 */
.L_x_77:
        /* <DEDUP_REMOVED lines=9> */
.L_x_80:
[----:B------:R-:W-:Y:S05]  /*3990*/  BSYNC B1 ;  /* 0x0000000000017941 */ /* 0x000fea0003800000 */
.L_x_79:
[----:B-----5:R-:W-:Y:S01]  /*39a0*/  IMAD.U32 R14, R116, 0x10000, RZ ;  /* 0x00010000740e7824 */ /* 0x020fe200078e00ff */
[----:B------:R-:W-:Y:S01]  /*39b0*/  ISETP.GT.AND P3, PT, R4, 0x30, PT ;  /* 0x000000300400780c */ /* 0x000fe20003f64270 */
[----:B------:R-:W-:Y:S02]  /*39c0*/  BSSY B1, `(.L_x_81) ;  /* 0x0000008000017945 */ /* 0x000fe40003800000 */
[----:B------:R-:W-:-:S04]  /*39d0*/  FMUL R14, R14, R91 ;  /* 0x0000005b0e0e7220 */ /* 0x000fc80000400000 */
[----:B------:R-:W-:-:S05]  /*39e0*/  FFMA R14, R79, R90, R14 ;  /* 0x0000005a4f0e7223 */ /* 0x000fca000000000e */
[----:B------:R-:W-:-:S05]  /*39f0*/  F2FP.BF16.F32.PACK_AB R14, RZ, R14 ;  /* 0x0000000eff0e723e */ /* 0x000fca00000010ff */
[----:B------:R0:W-:Y:S01]  /*3a00*/  @P0 STG.E.U16 desc[UR38][R58.64+0x52], R14 ;  /* 0x0000520e3a000986 */ /* 0x0001e2000c101526 */
[----:B------:R-:W-:-:S13]  /*3a10*/  ISETP.GT.AND P0, PT, R3, RZ, P3 ;  /* 0x000000ff0300720c */ /* 0x000fda0001f04270 */
[----:B0-----:R-:W-:Y:S05]  /*3a20*/  @!P0 BRA `(.L_x_82) ;  /* 0x0000000000048947 */ /* 0x001fea0003800000 */
[----:B------:R0:W5:Y:S02]  /*3a30*/  LDG.E.LTC128B.U16 R116, desc[UR38][R6.64+0x60] ;  /* 0x0000602606747981 */ /* 0x000164000c1e1520 */
.L_x_82:
[----:B------:R-:W-:Y:S05]  /*3a40*/  BSYNC B1 ;  /* 0x0000000000017941 */ /* 0x000fea0003800000 */
.L_x_81:
        /* <DEDUP_REMOVED lines=13> */
.L_x_84:
[----:B------:R-:W-:Y:S05]  /*3b20*/  BSYNC B1 ;  /* 0x0000000000017941 */ /* 0x000fea0003800000 */
.L_x_83:
        /* <DEDUP_REMOVED lines=11> */
.L_x_86:
[----:B------:R-:W-:Y:S05]  /*3be0*/  BSYNC B1 ;  /* 0x0000000000017941 */ /* 0x000fea0003800000 */
.L_x_85:
        /* <DEDUP_REMOVED lines=9> */
.L_x_88:
[----:B------:R-:W-:Y:S05]  /*3c80*/  BSYNC B1 ;  /* 0x0000000000017941 */ /* 0x000fea0003800000 */
.L_x_87:
        /* <DEDUP_REMOVED lines=10> */
.L_x_90:
[----:B------:R-:W-:Y:S05]  /*3d30*/  BSYNC B1 ;  /* 0x0000000000017941 */ /* 0x000fea0003800000 */
.L_x_89:
        /* <DEDUP_REMOVED lines=8> */
[----:B------:R-:W-:-:S05]  /*3dc0*/  IADD3 R20, P0, R15, R110, RZ ;  /* 0x0000006e0f147210 */ /* 0x000fca0007f1e0ff */
[----:B-1----:R-:W-:Y:S01]  /*3dd0*/  IMAD.X R21, R5, 0x1, R111, P0 ;  /* 0x0000000105157824 */ /* 0x002fe200000e066f */
[----:B------:R-:W-:-:S05]  /*3de0*/  IADD3 R64, P0, R15, R110, RZ ;  /* 0x0000006e0f407210 */ /* 0x000fca0007f1e0ff */
[----:B------:R-:W-:Y:S01]  /*3df0*/  IMAD.X R65, R5, 0x1, R111, P0 ;  /* 0x0000000105417824 */ /* 0x000fe200000e066f */
[----:B------:R-:W-:-:S05]  /*3e00*/  IADD3 R14, P0, R15, R104, RZ ;  /* 0x000000680f0e7210 */ /* 0x000fca0007f1e0ff */
[----:B------:R-:W-:Y:S01]  /*3e10*/  IMAD.X R15, R5, 0x1, R105, P0 ;  /* 0x00000001050f7824 */ /* 0x000fe200000e0669 */
[----:B------:R-:W-:-:S04]  /*3e20*/  ISETP.GT.AND P0, PT, R4, 0x39, PT ;  /* 0x000000390400780c */ /* 0x000fc80003f04270 */
[----:B------:R-:W-:-:S13]  /*3e30*/  ISETP.GT.AND P4, PT, R3, RZ, P0 ;  /* 0x000000ff0300720c */ /* 0x000fda0000784270 */
[----:B------:R-:W-:Y:S05]  /*3e40*/  @!P4 BRA `(.L_x_92) ;  /* 0x000000000004c947 */ /* 0x000fea0003800000 */
[----:B------:R1:W5:Y:S02]  /*3e50*/  LDG.E.LTC128B.U16 R116, desc[UR38][R6.64+0x72] ;  /* 0x0000722606747981 */ /* 0x000364000c1e1520 */
.L_x_92:
[----:B------:R-:W-:Y:S05]  /*3e60*/  BSYNC B1 ;  /* 0x0000000000017941 */ /* 0x000fea0003800000 */
.L_x_91:
        /* <DEDUP_REMOVED lines=9> */
.L_x_94:
[----:B------:R-:W-:Y:S05]  /*3f00*/  BSYNC B1 ;  /* 0x0000000000017941 */ /* 0x000fea0003800000 */
.L_x_93:
        /* <DEDUP_REMOVED lines=9> */
.L_x_96:
[----:B------:R-:W-:Y:S05]  /*3fa0*/  BSYNC B1 ;  /* 0x0000000000017941 */ /* 0x000fea0003800000 */
.L_x_95:
[----:B-----5:R-:W-:-:S04]  /*3fb0*/  IMAD.U32 R4, R116, 0x10000, RZ ;  /* 0x0001000074047824 */ /* 0x020fc800078e00ff */
[----:B------:R-:W-:-:S04]  /*3fc0*/  FMUL R4, R4, R91 ;  /* 0x0000005b04047220 */ /* 0x000fc80000400000 */
[----:B------:R-:W-:-:S05]  /*3fd0*/  FFMA R4, R87, R90, R4 ;  /* 0x0000005a57047223 */ /* 0x000fca0000000004 */
[----:B------:R-:W-:-:S04]  /*3fe0*/  F2FP.BF16.F32.PACK_AB R4, RZ, R4 ;  /* 0x00000004ff04723e */ /* 0x000fc800000010ff */
[----:B-1-34-:R-:W-:-:S05]  /*3ff0*/  PRMT R6, R4, 0x7610, R6 ;  /* 0x0000761004067816 */ /* 0x01afca0000000006 */
[----:B------:R1:W-:Y:S01]  /*4000*/  @P4 STG.E.U16 desc[UR38][R58.64+0x72], R6 ;  /* 0x000072063a004986 */ /* 0x0003e2000c101526 */
[----:B------:R-:W-:-:S13]  /*4010*/  ISETP.GT.AND P4, PT, R3, 0x80, P6 ;  /* 0x000000800300780c */ /* 0x000fda0003784270 */
[----:B------:R-:W3:Y:S01]  /*4020*/  @P4 LDG.E.LTC128B.U16 R116, desc[UR38][R62.64] ;  /* 0x000000263e744981 */ /* 0x000ee2000c1e1520 */
[----:B------:R-:W-:Y:S01]  /*4030*/  BSSY B1, `(.L_x_97) ;  /* 0x000000a000017945 */ /* 0x000fe20003800000 */
[----:B---3--:R-:W-:-:S04]  /*4040*/  IMAD.U32 R4, R116, 0x10000, RZ ;  /* 0x0001000074047824 */ /* 0x008fc800078e00ff */
[----:B------:R-:W-:-:S04]  /*4050*/  FMUL R5, R4, R91 ;  /* 0x0000005b04057220 */ /* 0x000fc80000400000 */
[----:B------:R-:W-:-:S05]  /*4060*/  FFMA R5, R24, R90, R5 ;  /* 0x0000005a18057223 */ /* 0x000fca0000000005 */
[----:B------:R-:W-:-:S05]  /*4070*/  F2FP.BF16.F32.PACK_AB R5, RZ, R5 ;  /* 0x00000005ff05723e */ /* 0x000fca00000010ff */
[----:B------:R1:W-:Y:S01]  /*4080*/  @P4 STG.E.U16 desc[UR38][R14.64], R5 ;  /* 0x000000050e004986 */ /* 0x0003e2000c101526 */
[----:B------:R-:W-:-:S04]  /*4090*/  ISETP.NE.AND P4, PT, R118, RZ, PT ;  /* 0x000000ff7600720c */ /* 0x000fc80003f85270 */
[----:B------:R-:W-:-:S13]  /*40a0*/  ISETP.GT.AND P4, PT, R3, 0x80, P4 ;  /* 0x000000800300780c */ /* 0x000fda0002784270 */
[----:B-1----:R-:W-:Y:S05]  /*40b0*/  @!P4 BRA `(.L_x_98) ;  /* 0x000000000004c947 */ /* 0x002fea0003800000 */
[----:B------:R1:W5:Y:S02]  /*40c0*/  LDG.E.LTC128B.U16 R116, desc[UR38][R60.64+0x2] ;  /* 0x000002263c747981 */ /* 0x000364000c1e1520 */
.L_x_98:
[----:B------:R-:W-:Y:S05]  /*40d0*/  BSYNC B1 ;  /* 0x0000000000017941 */ /* 0x000fea0003800000 */
.L_x_97:
[----:B-----5:R-:W-:Y:S01]  /*40e0*/  IMAD.U32 R4, R116, 0x10000, RZ ;  /* 0x0001000074047824 */ /* 0x020fe200078e00ff */
[----:B------:R-:W-:Y:S01]  /*40f0*/  ISETP.GT.AND P6, PT, R3, 0x88, P6 ;  /* 0x000000880300780c */ /* 0x000fe200037c4270 */
        /* <DEDUP_REMOVED lines=8> */
[----:B------:R-:W-:Y:S05]  /*4180*/  @!P6 BRA `(.L_x_100) ;  /* 0x000000000004e947 */ /* 0x000fea0003800000 */
[----:B------:R4:W5:Y:S02]  /*4190*/  LDG.E.LTC128B.U16 R116, desc[UR38][R8.64] ;  /* 0x0000002608747981 */ /* 0x000964000c1e1520 */
.L_x_100:
[----:B------:R-:W-:Y:S05]  /*41a0*/  BSYNC B1 ;  /* 0x0000000000017941 */ /* 0x000fea0003800000 */
.L_x_99:
[----:B---3-5:R-:W-:Y:S01]  /*41b0*/  IMAD.U32 R4, R116, 0x10000, RZ ;  /* 0x0001000074047824 */ /* 0x028fe200078e00ff */
[----:B------:R-:W-:Y:S01]  /*41c0*/  ISETP.NE.AND P4, PT, R118, RZ, PT ;  /* 0x000000ff7600720c */ /* 0x000fe20003f85270 */
[----:B------:R-:W-:Y:S02]  /*41d0*/  BSSY B1, `(.L_x_101) ;  /* 0x0000008000017945 */ /* 0x000fe40003800000 */
[----:B------:R-:W-:Y:S01]  /*41e0*/  FMUL R5, R4, R91 ;  /* 0x0000005b04057220 */ /* 0x000fe20000400000 */
[----:B------:R-:W-:-:S03]  /*41f0*/  ISETP.GT.AND P4, PT, R3, 0x88, P4 ;  /* 0x000000880300780c */ /* 0x000fc60002784270 */
[----:B------:R-:W-:-:S05]  /*4200*/  FFMA R5, R26, R90, R5 ;  /* 0x0000005a1a057223 */ /* 0x000fca0000000005 */
[----:B------:R-:W-:-:S05]  /*4210*/  F2FP.BF16.F32.PACK_AB R5, RZ, R5 ;  /* 0x00000005ff05723e */ /* 0x000fca00000010ff */
[----:B------:R3:W-:Y:S01]  /*4220*/  @P6 STG.E.U16 desc[UR38][R20.64], R5 ;  /* 0x0000000514006986 */ /* 0x0007e2000c101526 */
[----:B------:R-:W-:Y:S05]  /*4230*/  @!P4 BRA `(.L_x_102) ;  /* 0x000000000004c947 */ /* 0x000fea0003800000 */
[----:B------:R0:W5:Y:S02]  /*4240*/  LDG.E.LTC128B.U16 R116, desc[UR38][R12.64+0x2] ;  /* 0x000002260c747981 */ /* 0x000164000c1e1520 */
.L_x_102:
[----:B------:R-:W-:Y:S05]  /*4250*/  BSYNC B1 ;  /* 0x0000000000017941 */ /* 0x000fea0003800000 */
.L_x_101:
[----:B-----5:R-:W-:Y:S01]  /*4260*/  IMAD.U32 R4, R116, 0x10000, RZ ;  /* 0x0001000074047824 */ /* 0x020fe200078e00ff */
[----:B------:R-:W-:Y:S01]  /*4270*/  ISETP.NE.AND P6, PT, R117, RZ, PT ;  /* 0x000000ff7500720c */ /* 0x000fe20003fc5270 */
[----:B------:R-:W-:Y:S02]  /*4280*/  BSSY B1, `(.L_x_103) ;  /* 0x0000008000017945 */ /* 0x000fe40003800000 */
[----:B------:R-:W-:-:S04]  /*4290*/  FMUL R4, R4, R91 ;  /* 0x0000005b04047220 */ /* 0x000fc80000400000 */
[----:B------:R-:W-:-:S05]  /*42a0*/  FFMA R4, R27, R90, R4 ;  /* 0x0000005a1b047223 */ /* 0x000fca0000000004 */
[----:B------:R-:W-:-:S05]  /*42b0*/  F2FP.BF16.F32.PACK_AB R4, RZ, R4 ;  /* 0x00000004ff04723e */ /* 0x000fca00000010ff */
[----:B------:R0:W-:Y:S01]  /*42c0*/  @P4 STG.E.U16 desc[UR38][R64.64+0x2], R4 ;  /* 0x0000020440004986 */ /* 0x0001e2000c101526 */
[----:B------:R-:W-:-:S13]  /*42d0*/  ISETP.GT.AND P4, PT, R3, 0x80, P6 ;  /* 0x000000800300780c */ /* 0x000fda0003784270 */
[----:B0-----:R-:W-:Y:S05]  /*42e0*/  @!P4 BRA `(.L_x_104) ;  /* 0x000000000004c947 */ /* 0x001fea0003800000 */
[----:B------:R0:W5:Y:S02]  /*42f0*/  LDG.E.LTC128B.U16 R116, desc[UR38][R60.64+0x10] ;  /* 0x000010263c747981 */ /* 0x000164000c1e1520 */
.L_x_104:
[----:B------:R-:W-:Y:S05]  /*4300*/  BSYNC B1 ;  /* 0x0000000000017941 */ /* 0x000fea0003800000 */
.L_x_103:
[----:B-----5:R-:W-:Y:S01]  /*4310*/  IMAD.U32 R4, R116, 0x10000, RZ ;  /* 0x0001000074047824 */ /* 0x020fe200078e00ff */
[----:B------:R-:W-:Y:S01]  /*4320*/  ISETP.NE.AND P6, PT, R119, RZ, PT ;  /* 0x000000ff7700720c */ /* 0x000fe20003fc5270 */
[----:B------:R-:W-:Y:S02]  /*4330*/  BSSY B1, `(.L_x_105) ;  /* 0x000000b000017945 */ /* 0x000fe40003800000 */
[----:B---3--:R-:W-:Y:S01]  /*4340*/  FMUL R5, R4, R91 ;  /* 0x0000005b04057220 */ /* 0x008fe20000400000 */
[----:B------:R-:W-:-:S03]  /*4350*/  @P4 IMAD.MOV.U32 R4, RZ, RZ, R14 ;  /* 0x000000ffff044224 */ /* 0x000fc600078e000e */
[----:B------:R-:W-:-:S05]  /*4360*/  FFMA R5, R28, R90, R5 ;  /* 0x0000005a1c057223 */ /* 0x000fca0000000005 */
[----:B------:R-:W-:-:S04]  /*4370*/  F2FP.BF16.F32.PACK_AB R5, RZ, R5 ;  /* 0x00000005ff05723e */ /* 0x000fc800000010ff */
[----:B------:R-:W-:Y:S01]  /*4380*/  PRMT R6, R5, 0x7610, R6 ;  /* 0x0000761005067816 */ /* 0x000fe20000000006 */
[----:B------:R-:W-:-:S05]  /*4390*/  @P4 IMAD.MOV.U32 R5, RZ, RZ, R15 ;  /* 0x000000ffff054224 */ /* 0x000fca00078e000f */
[----:B------:R3:W-:Y:S01]  /*43a0*/  @P4 STG.E.U16 desc[UR38][R4.64+0x10], R6 ;  /* 0x0000100604004986 */ /* 0x0007e2000c101526 */
[----:B------:R-:W-:-:S13]  /*43b0*/  ISETP.GT.AND P4, PT, R3, 0x80, P6 ;  /* 0x000000800300780c */ /* 0x000fda0003784270 */
[----:B---3--:R-:W-:Y:S05]  /*43c0*/  @!P4 BRA `(.L_x_106) ;  /* 0x000000000004c947 */ /* 0x008fea0003800000 */
[----:B------:R3:W5:Y:S02]  /*43d0*/  LDG.E.LTC128B.U16 R116, desc[UR38][R60.64+0x12] ;  /* 0x000012263c747981 */ /* 0x000764000c1e1520 */
.L_x_106:
[----:B------:R-:W-:Y:S05]  /*43e0*/  BSYNC B1 ;  /* 0x0000000000017941 */ /* 0x000fea0003800000 */
.L_x_105:
[----:B-----5:R-:W-:Y:S01]  /*43f0*/  IMAD.U32 R4, R116, 0x10000, RZ ;  /* 0x0001000074047824 */ /* 0x020fe200078e00ff */
[----:B------:R-:W-:Y:S01]  /*4400*/  BSSY B1, `(.L_x_107) ;  /* 0x000000c000017945 */ /* 0x000fe20003800000 */
[----:B------:R-:W-:Y:S02]  /*4410*/  @P4 IMAD.MOV.U32 R5, RZ, RZ, R15 ;  /* 0x000000ffff054224 */ /* 0x000fe400078e000f */
[----:B------:R-:W-:-:S04]  /*4420*/  FMUL R4, R4, R91 ;  /* 0x0000005b04047220 */ /* 0x000fc80000400000 */
[----:B------:R-:W-:-:S05]  /*4430*/  FFMA R4, R29, R90, R4 ;  /* 0x0000005a1d047223 */ /* 0x000fca0000000004 */
[----:B------:R-:W-:-:S04]  /*4440*/  F2FP.BF16.F32.PACK_AB R4, RZ, R4 ;  /* 0x00000004ff04723e */ /* 0x000fc800000010ff */
[----:B------:R-:W-:Y:S01]  /*4450*/  PRMT R6, R4, 0x7610, R6 ;  /* 0x0000761004067816 */ /* 0x000fe20000000006 */
[----:B------:R-:W-:-:S05]  /*4460*/  @P4 IMAD.MOV.U32 R4, RZ, RZ, R14 ;  /* 0x000000ffff044224 */ /* 0x000fca00078e000e */
[----:B------:R0:W-:Y:S01]  /*4470*/  @P4 STG.E.U16 desc[UR38][R4.64+0x12], R6 ;  /* 0x0000120604004986 */ /* 0x0001e2000c101526 */
[----:B------:R-:W-:-:S04]  /*4480*/  ISETP.NE.AND P4, PT, R117, RZ, PT ;  /* 0x000000ff7500720c */ /* 0x000fc80003f85270 */
[----:B------:R-:W-:-:S13]  /*4490*/  ISETP.GT.AND P4, PT, R3, 0x88, P4 ;  /* 0x000000880300780c */ /* 0x000fda0002784270 */
[----:B0-----:R-:W-:Y:S05]  /*44a0*/  @!P4 BRA `(.L_x_108) ;  /* 0x000000000004c947 */ /* 0x001fea0003800000 */
[----:B------:R0:W5:Y:S02]  /*44b0*/  LDG.E.LTC128B.U16 R116, desc[UR38][R12.64+0x10] ;  /* 0x000010260c747981 */ /* 0x000164000c1e1520 */
.L_x_108:
[----:B------:R-:W-:Y:S05]  /*44c0*/  BSYNC B1 ;  /* 0x0000000000017941 */ /* 0x000fea0003800000 */
.L_x_107:
        /* <DEDUP_REMOVED lines=9> */
.L_x_110:
[----:B------:R-:W-:Y:S05]  /*4560*/  BSYNC B1 ;  /* 0x0000000000017941 */ /* 0x000fea0003800000 */
.L_x_109:
[----:B-----5:R-:W-:Y:S01]  /*4570*/  IMAD.U32 R4, R116, 0x10000, RZ ;  /* 0x0001000074047824 */ /* 0x020fe200078e00ff */
[----:B------:R-:W-:Y:S01]  /*4580*/  ISETP.NE.AND P6, PT, R120, RZ, PT ;  /* 0x000000ff7800720c */ /* 0x000fe20003fc5270 */
        /* <DEDUP_REMOVED lines=8> */
[----:B------:R-:W-:-:S13]  /*4610*/  ISETP.GT.AND P4, PT, R3, 0x80, P6 ;  /* 0x000000800300780c */ /* 0x000fda0003784270 */
[----:B0-----:R-:W-:Y:S05]  /*4620*/  @!P4 BRA `(.L_x_112) ;  /* 0x000000000004c947 */ /* 0x001fea0003800000 */
[----:B------:R0:W5:Y:S02]  /*4630*/  LDG.E.LTC128B.U16 R116, desc[UR38][R60.64+0x20] ;  /* 0x000020263c747981 */ /* 0x000164000c1e1520 */
.L_x_112:
[----:B------:R-:W-:Y:S05]  /*4640*/  BSYNC B1 ;  /* 0x0000000000017941 */ /* 0x000fea0003800000 */
.L_x_111:
[----:B-----5:R-:W-:Y:S01]  /*4650*/  IMAD.U32 R4, R116, 0x10000, RZ ;  /* 0x0001000074047824 */ /* 0x020fe200078e00ff */
[----:B------:R-:W-:Y:S01]  /*4660*/  ISETP.NE.AND P6, PT, R23, RZ, PT ;  /* 0x000000ff1700720c */ /* 0x000fe20003fc5270 */
[----:B------:R-:W-:Y:S02]  /*4670*/  BSSY B1, `(.L_x_113) ;  /* 0x000000b000017945 */ /* 0x000fe40003800000 */
[----:B------:R-:W-:Y:S01]  /*4680*/  FMUL R5, R4, R91 ;  /* 0x0000005b04057220 */ /* 0x000fe20000400000 */
[----:B------:R-:W-:-:S03]  /*4690*/  @P4 IMAD.MOV.U32 R4, RZ, RZ, R14 ;  /* 0x000000ffff044224 */ /* 0x000fc600078e000e */
        /* <DEDUP_REMOVED lines=8> */
.L_x_114:
[----:B------:R-:W-:Y:S05]  /*4720*/  BSYNC B1 ;  /* 0x0000000000017941 */ /* 0x000fea0003800000 */
.L_x_113:
        /* <DEDUP_REMOVED lines=13> */
.L_x_116:
[----:B------:R-:W-:Y:S05]  /*4800*/  BSYNC B1 ;  /* 0x0000000000017941 */ /* 0x000fea0003800000 */
.L_x_115:
[----:B-----5:R-:W-:Y:S01]  /*4810*/  IMAD.U32 R4, R116, 0x10000, RZ ;  /* 0x0001000074047824 */ /* 0x020fe200078e00ff */
[----:B------:R-:W-:Y:S03]  /*4820*/  BSSY B1, `(.L_x_117) ;  /* 0x000000b000017945 */ /* 0x000fe60003800000 */
        /* <DEDUP_REMOVED lines=10> */
.L_x_118:
[----:B------:R-:W-:Y:S05]  /*48d0*/  BSYNC B1 ;  /* 0x0000000000017941 */ /* 0x000fea0003800000 */
.L_x_117:
        /* <DEDUP_REMOVED lines=13> */
.L_x_120:
[----:B------:R-:W-:Y:S05]  /*49b0*/  BSYNC B1 ;  /* 0x0000000000017941 */ /* 0x000fea0003800000 */
.L_x_119:
        /* <DEDUP_REMOVED lines=13> */
.L_x_122:
[----:B------:R-:W-:Y:S05]  /*4a90*/  BSYNC B1 ;  /* 0x0000000000017941 */ /* 0x000fea0003800000 */
.L_x_121:
        /* <DEDUP_REMOVED lines=13> */
.L_x_124:
[----:B------:R-:W-:Y:S05]  /*4b70*/  BSYNC B1 ;  /* 0x0000000000017941 */ /* 0x000fea0003800000 */
.L_x_123:
        /* <DEDUP_REMOVED lines=12> */
.L_x_126:
[----:B------:R-:W-:Y:S05]  /*4c40*/  BSYNC B1 ;  /* 0x0000000000017941 */ /* 0x000fea0003800000 */
.L_x_125:
        /* <DEDUP_REMOVED lines=13> */
.L_x_128:
[----:B------:R-:W-:Y:S05]  /*4d20*/  BSYNC B1 ;  /* 0x0000000000017941 */ /* 0x000fea0003800000 */
.L_x_127:
        /* <DEDUP_REMOVED lines=13> */
.L_x_130:
[----:B------:R-:W-:Y:S05]  /*4e00*/  BSYNC B1 ;  /* 0x0000000000017941 */ /* 0x000fea0003800000 */
.L_x_129:
        /* <DEDUP_REMOVED lines=13> */
.L_x_132:
[----:B------:R-:W-:Y:S05]  /*4ee0*/  BSYNC B1 ;  /* 0x0000000000017941 */ /* 0x000fea0003800000 */
.L_x_131:
        /* <DEDUP_REMOVED lines=12> */
.L_x_134:
[----:B------:R-:W-:Y:S05]  /*4fb0*/  BSYNC B1 ;  /* 0x0000000000017941 */ /* 0x000fea0003800000 */
.L_x_133:
        /* <DEDUP_REMOVED lines=13> */
.L_x_136:
[----:B------:R-:W-:Y:S05]  /*5090*/  BSYNC B1 ;  /* 0x0000000000017941 */ /* 0x000fea0003800000 */
.L_x_135:
        /* <DEDUP_REMOVED lines=12> */
.L_x_138:
[----:B------:R-:W-:Y:S05]  /*5160*/  BSYNC B1 ;  /* 0x0000000000017941 */ /* 0x000fea0003800000 */
.L_x_137:
        /* <DEDUP_REMOVED lines=12> */
.L_x_140:
[----:B------:R-:W-:Y:S05]  /*5230*/  BSYNC B1 ;  /* 0x0000000000017941 */ /* 0x000fea0003800000 */
.L_x_139:
[----:B-----5:R-:W-:Y:S01]  /*5240*/  IMAD.U32 R4, R116, 0x10000, RZ ;  /* 0x0001000074047824 */ /* 0x020fe200078e00ff */
[----:B------:R-:W-:Y:S01]  /*5250*/  ISETP.GT.AND P5, PT, R3, 0x88, P5 ;  /* 0x000000880300780c */ /* 0x000fe20002fa4270 */
        /* <DEDUP_REMOVED lines=8> */
[----:B------:R-:W-:Y:S05]  /*52e0*/  @!P5 BRA `(.L_x_142) ;  /* 0x000000000004d947 */ /* 0x000fea0003800000 */
[----:B------:R0:W5:Y:S02]  /*52f0*/  LDG.E.LTC128B.U16 R116, desc[UR38][R12.64+0x52] ;  /* 0x000052260c747981 */ /* 0x000164000c1e1520 */
.L_x_142:
[----:B------:R-:W-:Y:S05]  /*5300*/  BSYNC B1 ;  /* 0x0000000000017941 */ /* 0x000fea0003800000 */
.L_x_141:
[----:B0----5:R-:W-:Y:S01]  /*5310*/  IMAD.U32 R4, R116, 0x10000, RZ ;  /* 0x0001000074047824 */ /* 0x021fe200078e00ff */
        /* <DEDUP_REMOVED lines=11> */
.L_x_144:
[----:B------:R-:W-:Y:S05]  /*53d0*/  BSYNC B1 ;  /* 0x0000000000017941 */ /* 0x000fea0003800000 */
.L_x_143:
[----:B0----5:R-:W-:Y:S01]  /*53e0*/  IMAD.U32 R4, R116, 0x10000, RZ ;  /* 0x0001000074047824 */ /* 0x021fe200078e00ff */
        /* <DEDUP_REMOVED lines=11> */
.L_x_146:
[----:B------:R-:W-:Y:S05]  /*54a0*/  BSYNC B1 ;  /* 0x0000000000017941 */ /* 0x000fea0003800000 */
.L_x_145:
        /* <DEDUP_REMOVED lines=12> */
.L_x_148:
[----:B------:R-:W-:Y:S05]  /*5570*/  BSYNC B1 ;  /* 0x0000000000017941 */ /* 0x000fea0003800000 */
.L_x_147:
        /* <DEDUP_REMOVED lines=12> */
.L_x_150:
[----:B------:R-:W-:Y:S05]  /*5640*/  BSYNC B1 ;  /* 0x0000000000017941 */ /* 0x000fea0003800000 */
.L_x_149:
        /* <DEDUP_REMOVED lines=12> */
.L_x_152:
[----:B------:R-:W-:Y:S05]  /*5710*/  BSYNC B1 ;  /* 0x0000000000017941 */ /* 0x000fea0003800000 */
.L_x_151:
        /* <DEDUP_REMOVED lines=12> */
.L_x_154:
[----:B------:R-:W-:Y:S05]  /*57e0*/  BSYNC B1 ;  /* 0x0000000000017941 */ /* 0x000fea0003800000 */
.L_x_153:
        /* <DEDUP_REMOVED lines=9> */
.L_x_156:
[----:B------:R-:W-:Y:S05]  /*5880*/  BSYNC B1 ;  /* 0x0000000000017941 */ /* 0x000fea0003800000 */
.L_x_155:
        /* <DEDUP_REMOVED lines=12> */
.L_x_158:
[----:B------:R-:W-:Y:S05]  /*5950*/  BSYNC B1 ;  /* 0x0000000000017941 */ /* 0x000fea0003800000 */
.L_x_157:
[----:B------:R-:W-:Y:S05]  /*5960*/  @!P0 BRA `(.L_x_159) ;  /* 0x0000001400848947 */ /* 0x000fea0003800000 */
[----:B-----5:R-:W-:-:S04]  /*5970*/  IMAD.U32 R116, R116, 0x10000, RZ ;  /* 0x0001000074747824 */ /* 0x020fc800078e00ff */
[----:B------:R-:W-:-:S04]  /*5980*/  FMUL R116, R116, R91 ;  /* 0x0000005b74747220 */ /* 0x000fc80000400000 */
[----:B------:R-:W-:-:S05]  /*5990*/  FFMA R116, R55, R90, R116 ;  /* 0x0000005a37747223 */ /* 0x000fca0000000074 */
[----:B------:R-:W-:-:S05]  /*59a0*/  F2FP.BF16.F32.PACK_AB R116, RZ, R116 ;  /* 0x00000074ff74723e */ /* 0x000fca00000010ff */
[----:B------:R0:W-:Y:S01]  /*59b0*/  STG.E.U16 desc[UR38][R10.64+0x72], R116 ;  /* 0x000072740a007986 */ /* 0x0001e2000c101526 */
[----:B------:R-:W-:Y:S05]  /*59c0*/  BRA `(.L_x_159) ;  /* 0x00000014006c7947 */ /* 0x000fea0003800000 */
.L_x_36:
[----:B------:R-:W-:Y:S01]  /*59d0*/  ULDC.64 UR4, c[0x0][0x5c0] ;  /* 0x0001700000047ab9 */ /* 0x000fe20000000a00 */
[-C--:B------:R-:W-:Y:S01]  /*59e0*/  FMUL R56, R56, R90.reuse ;  /* 0x0000005a38387220 */ /* 0x080fe20000400000 */
[----:B------:R-:W-:Y:S01]  /*59f0*/  LEA R10, P1, R112, UR4, 0x1 ;  /* 0x00000004700a7c11 */ /* 0x000fe2000f8208ff */
[----:B------:R-:W-:Y:S01]  /*5a00*/  IMAD.SHL.U32 R7, R92, 0x2, RZ ;  /* 0x000000025c077824 */ /* 0x000fe200078e00ff */
[----:B------:R-:W-:Y:S01]  /*5a10*/  ISETP.GT.AND P3, PT, R4, 0x1, PT ;  /* 0x000000010400780c */ /* 0x000fe20003f64270 */
[----:B------:R-:W-:Y:S01]  /*5a20*/  FMUL R57, R57, R90 ;  /* 0x0000005a39397220 */ /* 0x000fe20000400000 */
[----:B------:R-:W-:Y:S01]  /*5a30*/  F2FP.BF16.F32.PACK_AB R56, RZ, R56 ;  /* 0x00000038ff38723e */ /* 0x000fe200000010ff */
[-C--:B------:R-:W-:Y:S01]  /*5a40*/  FMUL R58, R58, R90.reuse ;  /* 0x0000005a3a3a7220 */ /* 0x080fe20000400000 */
[----:B------:R-:W-:Y:S01]  /*5a50*/  LEA.HI.X R11, R112, UR5, R105, 0x1, P1 ;  /* 0x00000005700b7c11 */ /* 0x000fe200088f0c69 */
[-C--:B------:R-:W-:Y:S01]  /*5a60*/  FMUL R59, R59, R90.reuse ;  /* 0x0000005a3b3b7220 */ /* 0x080fe20000400000 */
[----:B------:R-:W-:Y:S01]  /*5a70*/  ISETP.GT.AND P1, PT, R3, RZ, P3 ;  /* 0x000000ff0300720c */ /* 0x000fe20001f24270 */
[----:B------:R-:W-:Y:S01]  /*5a80*/  IMAD.SHL.U32 R23, R93, 0x2, RZ ;  /* 0x000000025d177824 */ /* 0x000fe200078e00ff */
[----:B------:R-:W-:Y:S01]  /*5a90*/  ISETP.GT.AND P2, PT, R3, 0x8, P6 ;  /* 0x000000080300780c */ /* 0x000fe20003744270 */
[----:B------:R-:W-:Y:S01]  /*5aa0*/  @P0 STG.E.U16 desc[UR38][R10.64], R56 ;  /* 0x000000380a000986 */ /* 0x000fe2000c101526 */
[----:B------:R-:W-:Y:S01]  /*5ab0*/  SHF.L.U64.HI R5, R92, 0x1, R95 ;  /* 0x000000015c057819 */ /* 0x000fe2000001025f */
[----:B------:R-:W-:Y:S01]  /*5ac0*/  FMUL R60, R60, R90 ;  /* 0x0000005a3c3c7220 */ /* 0x000fe20000400000 */
[----:B------:R-:W-:Y:S01]  /*5ad0*/  IADD3 R8, P0, R7, R10, RZ ;  /* 0x0000000a07087210 */ /* 0x000fe20007f1e0ff */
[-C--:B------:R-:W-:Y:S01]  /*5ae0*/  FMUL R61, R61, R90.reuse ;  /* 0x0000005a3d3d7220 */ /* 0x080fe20000400000 */
[----:B------:R-:W-:Y:S01]  /*5af0*/  F2FP.BF16.F32.PACK_AB R57, RZ, R57 ;  /* 0x00000039ff39723e */ /* 0x000fe200000010ff */
[----:B------:R-:W-:Y:S01]  /*5b00*/  FMUL R63, R63, R90 ;  /* 0x0000005a3f3f7220 */ /* 0x000fe20000400000 */
[----:B------:R-:W-:Y:S01]  /*5b10*/  F2FP.BF16.F32.PACK_AB R58, RZ, R58 ;  /* 0x0000003aff3a723e */ /* 0x000fe200000010ff */
[----:B------:R-:W-:Y:S01]  /*5b20*/  IMAD.X R9, R5, 0x1, R11, P0 ;  /* 0x0000000105097824 */ /* 0x000fe200000e060b */
[----:B------:R-:W-:Y:S01]  /*5b30*/  ISETP.GT.AND P0, PT, R3, 0x8, P3 ;  /* 0x000000080300780c */ /* 0x000fe20001f04270 */
[----:B------:R-:W-:Y:S01]  /*5b40*/  @P1 STG.E.U16 desc[UR38][R10.64+0x2], R57 ;  /* 0x000002390a001986 */ /* 0x000fe2000c101526 */
[----:B------:R-:W-:Y:S01]  /*5b50*/  F2FP.BF16.F32.PACK_AB R59, RZ, R59 ;  /* 0x0000003bff3b723e */ /* 0x000fe200000010ff */
[----:B------:R-:W-:Y:S01]  /*5b60*/  FMUL R62, R62, R90 ;  /* 0x0000005a3e3e7220 */ /* 0x000fe20000400000 */
[----:B------:R-:W-:Y:S01]  /*5b70*/  SHF.L.U64.HI R13, R93, 0x1, R94 ;  /* 0x000000015d0d7819 */ /* 0x000fe2000001025e */
[----:B------:R-:W-:Y:S01]  /*5b80*/  @P2 STG.E.U16 desc[UR38][R8.64], R58 ;  /* 0x0000003a08002986 */ /* 0x000fe2000c101526 */
[----:B------:R-:W-:Y:S01]  /*5b90*/  IADD3 R6, P1, P2, R23, R10, R7 ;  /* 0x0000000a17067210 */ /* 0x000fe20007a3e007 */
[-C--:B------:R-:W-:Y:S01]  /*5ba0*/  FMUL R64, R64, R90.reuse ;  /* 0x0000005a40407220 */ /* 0x080fe20000400000 */
[C---:B------:R-:W-:Y:S01]  /*5bb0*/  ISETP.GT.AND P4, PT, R4.reuse, 0x8, PT ;  /* 0x000000080400780c */ /* 0x040fe20003f84270 */
[-C--:B------:R-:W-:Y:S01]  /*5bc0*/  FMUL R65, R65, R90.reuse ;  /* 0x0000005a41417220 */ /* 0x080fe20000400000 */
[----:B------:R-:W-:Y:S01]  /*5bd0*/  ISETP.GT.AND P3, PT, R4, 0x9, PT ;  /* 0x000000090400780c */ /* 0x000fe20003f64270 */
[-C--:B------:R-:W-:Y:S01]  /*5be0*/  FMUL R66, R66, R90.reuse ;  /* 0x0000005a42427220 */ /* 0x080fe20000400000 */
[----:B------:R-:W-:Y:S01]  /*5bf0*/  IADD3.X R7, R13, R11, R5, P1, P2 ;  /* 0x0000000b0d077210 */ /* 0x000fe20000fe4405 */
[----:B------:R-:W-:Y:S01]  /*5c00*/  @P0 STG.E.U16 desc[UR38][R8.64+0x2], R59 ;  /* 0x0000023b08000986 */ /* 0x000fe2000c101526 */
[----:B------:R-:W-:Y:S01]  /*5c10*/  ISETP.GT.AND P1, PT, R3, RZ, P4 ;  /* 0x000000ff0300720c */ /* 0x000fe20002724270 */
[-C--:B------:R-:W-:Y:S01]  /*5c20*/  FMUL R67, R67, R90.reuse ;  /* 0x0000005a43437220 */ /* 0x080fe20000400000 */
[----:B------:R-:W-:Y:S01]  /*5c30*/  ISETP.GT.AND P0, PT, R3, RZ, P3 ;  /* 0x000000ff0300720c */ /* 0x000fe20001f04270 */
[----:B------:R-:W-:Y:S01]  /*5c40*/  FMUL R68, R68, R90 ;  /* 0x0000005a44447220 */ /* 0x000fe20000400000 */
[----:B------:R-:W-:Y:S01]  /*5c50*/  F2FP.BF16.F32.PACK_AB R60, RZ, R60 ;  /* 0x0000003cff3c723e */ /* 0x000fe200000010ff */
[-C--:B------:R-:W-:Y:S01]  /*5c60*/  FMUL R69, R69, R90.reuse ;  /* 0x0000005a45457220 */ /* 0x080fe20000400000 */
[----:B------:R-:W-:Y:S01]  /*5c70*/  F2FP.BF16.F32.PACK_AB R61, RZ, R61 ;  /* 0x0000003dff3d723e */ /* 0x000fe200000010ff */
[-C--:B------:R-:W-:Y:S01]  /*5c80*/  FMUL R70, R70, R90.reuse ;  /* 0x0000005a46467220 */ /* 0x080fe20000400000 */
[----:B------:R-:W-:Y:S01]  /*5c90*/  F2FP.BF16.F32.PACK_AB R63, RZ, R63 ;  /* 0x0000003fff3f723e */ /* 0x000fe200000010ff */
[----:B------:R-:W-:Y:S01]  /*5ca0*/  FMUL R71, R71, R90 ;  /* 0x0000005a47477220 */ /* 0x000fe20000400000 */
[----:B------:R-:W-:Y:S01]  /*5cb0*/  F2FP.BF16.F32.PACK_AB R62, RZ, R62 ;  /* 0x0000003eff3e723e */ /* 0x000fe200000010ff */
[----:B------:R-:W-:Y:S01]  /*5cc0*/  FMUL R72, R72, R90 ;  /* 0x0000005a48487220 */ /* 0x000fe20000400000 */
[----:B------:R-:W-:Y:S01]  /*5cd0*/  F2FP.BF16.F32.PACK_AB R64, RZ, R64 ;  /* 0x00000040ff40723e */ /* 0x000fe200000010ff */
[----:B------:R-:W-:Y:S01]  /*5ce0*/  @P1 STG.E.U16 desc[UR38][R10.64+0x10], R60 ;  /* 0x0000103c0a001986 */ /* 0x000fe2000c101526 */
[----:B------:R-:W-:Y:S01]  /*5cf0*/  ISETP.GT.AND P1, PT, R3, 0x8, P4 ;  /* 0x000000080300780c */ /* 0x000fe20002724270 */
[-C--:B------:R-:W-:Y:S01]  /*5d00*/  FMUL R73, R73, R90.reuse ;  /* 0x0000005a49497220 */ /* 0x080fe20000400000 */
[----:B------:R-:W-:Y:S01]  /*5d10*/  ISETP.GT.AND P2, PT, R4, 0x11, PT ;  /* 0x000000110400780c */ /* 0x000fe20003f44270 */
[----:B------:R-:W-:Y:S01]  /*5d20*/  @P0 STG.E.U16 desc[UR38][R10.64+0x12], R61 ;  /* 0x0000123d0a000986 */ /* 0x000fe2000c101526 */
[----:B------:R-:W-:Y:S01]  /*5d30*/  ISETP.GT.AND P0, PT, R3, 0x8, P3 ;  /* 0x000000080300780c */ /* 0x000fe20001f04270 */
[-C--:B------:R-:W-:Y:S01]  /*5d40*/  FMUL R74, R74, R90.reuse ;  /* 0x0000005a4a4a7220 */ /* 0x080fe20000400000 */
[----:B------:R-:W-:Y:S01]  /*5d50*/  ISETP.GT.AND P3, PT, R4, 0x10, PT ;  /* 0x000000100400780c */ /* 0x000fe20003f64270 */
[-C--:B------:R-:W-:Y:S01]  /*5d60*/  FMUL R75, R75, R90.reuse ;  /* 0x0000005a4b4b7220 */ /* 0x080fe20000400000 */
[----:B------:R-:W-:Y:S01]  /*5d70*/  F2FP.BF16.F32.PACK_AB R65, RZ, R65 ;  /* 0x00000041ff41723e */ /* 0x000fe200000010ff */
[----:B------:R-:W-:Y:S01]  /*5d80*/  FMUL R76, R76, R90 ;  /* 0x0000005a4c4c7220 */ /* 0x000fe20000400000 */
[----:B------:R-:W-:Y:S01]  /*5d90*/  F2FP.BF16.F32.PACK_AB R66, RZ, R66 ;  /* 0x00000042ff42723e */ /* 0x000fe200000010ff */
[----:B------:R-:W-:Y:S01]  /*5da0*/  FMUL R77, R77, R90 ;  /* 0x0000005a4d4d7220 */ /* 0x000fe20000400000 */
[----:B------:R-:W-:Y:S01]  /*5db0*/  F2FP.BF16.F32.PACK_AB R67, RZ, R67 ;  /* 0x00000043ff43723e */ /* 0x000fe200000010ff */
[----:B------:R-:W-:Y:S01]  /*5dc0*/  @P1 STG.E.U16 desc[UR38][R8.64+0x10], R62 ;  /* 0x0000103e08001986 */ /* 0x000fe2000c101526 */
[----:B------:R-:W-:Y:S01]  /*5dd0*/  F2FP.BF16.F32.PACK_AB R68, RZ, R68 ;  /* 0x00000044ff44723e */ /* 0x000fe200000010ff */
[-C--:B------:R-:W-:Y:S01]  /*5de0*/  FMUL R78, R78, R90.reuse ;  /* 0x0000005a4e4e7220 */ /* 0x080fe20000400000 */
[----:B------:R-:W-:Y:S01]  /*5df0*/  ISETP.GT.AND P1, PT, R4, 0x19, PT ;  /* 0x000000190400780c */ /* 0x000fe20003f24270 */
[----:B------:R-:W-:Y:S01]  /*5e00*/  @P0 STG.E.U16 desc[UR38][R8.64+0x12], R63 ;  /* 0x0000123f08000986 */ /* 0x000fe2000c101526 */
[----:B------:R-:W-:Y:S01]  /*5e10*/  ISETP.GT.AND P0, PT, R3, RZ, P3 ;  /* 0x000000ff0300720c */ /* 0x000fe20001f04270 */
[-C--:B------:R-:W-:Y:S01]  /*5e20*/  FMUL R79, R79, R90.reuse ;  /* 0x0000005a4f4f7220 */ /* 0x080fe20000400000 */
[----:B------:R-:W-:Y:S01]  /*5e30*/  F2FP.BF16.F32.PACK_AB R69, RZ, R69 ;  /* 0x00000045ff45723e */ /* 0x000fe200000010ff */
[----:B------:R-:W-:Y:S01]  /*5e40*/  FMUL R80, R80, R90 ;  /* 0x0000005a50507220 */ /* 0x000fe20000400000 */
[----:B------:R-:W-:Y:S01]  /*5e50*/  F2FP.BF16.F32.PACK_AB R70, RZ, R70 ;  /* 0x00000046ff46723e */ /* 0x000fe200000010ff */
        /* <DEDUP_REMOVED lines=8> */
[----:B------:R-:W-:Y:S01]  /*5ee0*/  @P0 STG.E.U16 desc[UR38][R10.64+0x20], R64 ;  /* 0x000020400a000986 */ /* 0x000fe2000c101526 */
[----:B------:R-:W-:Y:S01]  /*5ef0*/  ISETP.GT.AND P0, PT, R3, RZ, P2 ;  /* 0x000000ff0300720c */ /* 0x000fe20001704270 */
[-C--:B------:R-:W-:Y:S01]  /*5f00*/  FMUL R85, R85, R90.reuse ;  /* 0x0000005a55557220 */ /* 0x080fe20000400000 */
[----:B------:R-:W-:Y:S01]  /*5f10*/  F2FP.BF16.F32.PACK_AB R75, RZ, R75 ;  /* 0x0000004bff4b723e */ /* 0x000fe200000010ff */
[-C--:B------:R-:W-:Y:S01]  /*5f20*/  FMUL R86, R86, R90.reuse ;  /* 0x0000005a56567220 */ /* 0x080fe20000400000 */
[----:B------:R-:W-:Y:S01]  /*5f30*/  ISETP.GT.AND P5, PT, R4, 0x28, PT ;  /* 0x000000280400780c */ /* 0x000fe20003fa4270 */
[----:B------:R-:W-:Y:S01]  /*5f40*/  FMUL R87, R87, R90 ;  /* 0x0000005a57577220 */ /* 0x000fe20000400000 */
[----:B------:R-:W-:Y:S01]  /*5f50*/  F2FP.BF16.F32.PACK_AB R76, RZ, R76 ;  /* 0x0000004cff4c723e */ /* 0x000fe200000010ff */
[-C--:B------:R-:W-:Y:S01]  /*5f60*/  FMUL R24, R24, R90.reuse ;  /* 0x0000005a18187220 */ /* 0x080fe20000400000 */
[----:B------:R-:W-:Y:S01]  /*5f70*/  ISETP.GT.AND P4, PT, R4, 0x29, PT ;  /* 0x000000290400780c */ /* 0x000fe20003f84270 */
[-C--:B------:R-:W-:Y:S01]  /*5f80*/  FMUL R25, R25, R90.reuse ;  /* 0x0000005a19197220 */ /* 0x080fe20000400000 */
[----:B------:R-:W-:Y:S01]  /*5f90*/  F2FP.BF16.F32.PACK_AB R77, RZ, R77 ;  /* 0x0000004dff4d723e */ /* 0x000fe200000010ff */
[----:B------:R-:W-:Y:S01]  /*5fa0*/  FMUL R26, R26, R90 ;  /* 0x0000005a1a1a7220 */ /* 0x000fe20000400000 */
[----:B------:R-:W-:Y:S01]  /*5fb0*/  F2FP.BF16.F32.PACK_AB R78, RZ, R78 ;  /* 0x0000004eff4e723e */ /* 0x000fe200000010ff */
[----:B------:R-:W-:Y:S01]  /*5fc0*/  @P0 STG.E.U16 desc[UR38][R10.64+0x22], R65 ;  /* 0x000022410a000986 */ /* 0x000fe2000c101526 */
[----:B------:R-:W-:Y:S01]  /*5fd0*/  ISETP.GT.AND P0, PT, R3, 0x8, P3 ;  /* 0x000000080300780c */ /* 0x000fe20001f04270 */
[-C--:B------:R-:W-:Y:S01]  /*5fe0*/  FMUL R27, R27, R90.reuse ;  /* 0x0000005a1b1b7220 */ /* 0x080fe20000400000 */
[----:B------:R-:W-:Y:S01]  /*5ff0*/  F2FP.BF16.F32.PACK_AB R79, RZ, R79 ;  /* 0x0000004fff4f723e */ /* 0x000fe200000010ff */
[-C--:B------:R-:W-:Y:S01]  /*6000*/  FMUL R28, R28, R90.reuse ;  /* 0x0000005a1c1c7220 */ /* 0x080fe20000400000 */
[----:B------:R-:W-:Y:S01]  /*6010*/  ISETP.GT.AND P3, PT, R4, 0x30, PT ;  /* 0x000000300400780c */ /* 0x000fe20003f64270 */
        /* <DEDUP_REMOVED lines=8> */
[----:B------:R-:W-:Y:S01]  /*60a0*/  @P0 STG.E.U16 desc[UR38][R8.64+0x20], R66 ;  /* 0x0000204208000986 */ /* 0x000fe2000c101526 */
[----:B------:R-:W-:Y:S01]  /*60b0*/  ISETP.GT.AND P0, PT, R3, 0x8, P2 ;  /* 0x000000080300780c */ /* 0x000fe20001704270 */
[-C--:B------:R-:W-:Y:S01]  /*60c0*/  FMUL R33, R33, R90.reuse ;  /* 0x0000005a21217220 */ /* 0x080fe20000400000 */
[----:B------:R-:W-:Y:S01]  /*60d0*/  ISETP.GT.AND P2, PT, R4, 0x18, PT ;  /* 0x000000180400780c */ /* 0x000fe20003f44270 */
[----:B------:R-:W-:Y:S01]  /*60e0*/  FMUL R34, R34, R90 ;  /* 0x0000005a22227220 */ /* 0x000fe20000400000 */
[----:B------:R-:W-:Y:S01]  /*60f0*/  F2FP.BF16.F32.PACK_AB R84, RZ, R84 ;  /* 0x00000054ff54723e */ /* 0x000fe200000010ff */
[-C--:B------:R-:W-:Y:S01]  /*6100*/  FMUL R35, R35, R90.reuse ;  /* 0x0000005a23237220 */ /* 0x080fe20000400000 */
[----:B------:R-:W-:Y:S01]  /*6110*/  P2R R5, PR, RZ, 0x20 ;  /* 0x00000020ff057803 */ /* 0x000fe20000000000 */
[-C--:B------:R-:W-:Y:S01]  /*6120*/  FMUL R36, R36, R90.reuse ;  /* 0x0000005a24247220 */ /* 0x080fe20000400000 */
[----:B------:R-:W-:Y:S01]  /*6130*/  F2FP.BF16.F32.PACK_AB R85, RZ, R85 ;  /* 0x00000055ff55723e */ /* 0x000fe200000010ff */
[----:B------:R-:W-:Y:S01]  /*6140*/  FMUL R37, R37, R90 ;  /* 0x0000005a25257220 */ /* 0x000fe20000400000 */
[----:B------:R-:W-:Y:S01]  /*6150*/  F2FP.BF16.F32.PACK_AB R86, RZ, R86 ;  /* 0x00000056ff56723e */ /* 0x000fe200000010ff */
[-C--:B------:R-:W-:Y:S01]  /*6160*/  FMUL R38, R38, R90.reuse ;  /* 0x0000005a26267220 */ /* 0x080fe20000400000 */
[----:B------:R-:W-:Y:S01]  /*6170*/  F2FP.BF16.F32.PACK_AB R87, RZ, R87 ;  /* 0x00000057ff57723e */ /* 0x000fe200000010ff */
[----:B------:R-:W-:Y:S01]  /*6180*/  @P0 STG.E.U16 desc[UR38][R8.64+0x22], R67 ;  /* 0x0000224308000986 */ /* 0x000fe2000c101526 */
[----:B------:R-:W-:Y:S01]  /*6190*/  ISETP.GT.AND P0, PT, R3, RZ, P2 ;  /* 0x000000ff0300720c */ /* 0x000fe20001704270 */
        /* <DEDUP_REMOVED lines=36> */
[----:B------:R-:W-:Y:S01]  /*63e0*/  FMUL R55, R55, R90 ;  /* 0x0000005a37377220 */ /* 0x000fe20000400000 */
[----:B------:R-:W-:-:S02]  /*63f0*/  F2FP.BF16.F32.PACK_AB R39, RZ, R39 ;  /* 0x00000027ff27723e */ /* 0x000fc400000010ff */
[----:B------:R-:W-:Y:S01]  /*6400*/  F2FP.BF16.F32.PACK_AB R40, RZ, R40 ;  /* 0x00000028ff28723e */ /* 0x000fe200000010ff */
[----:B------:R-:W-:Y:S01]  /*6410*/  @P0 STG.E.U16 desc[UR38][R8.64+0x30], R70 ;  /* 0x0000304608000986 */ /* 0x000fe2000c101526 */
[----:B------:R-:W-:Y:S02]  /*6420*/  ISETP.GT.AND P0, PT, R3, 0x8, P1 ;  /* 0x000000080300780c */ /* 0x000fe40000f04270 */
[----:B------:R-:W-:Y:S02]  /*6430*/  ISETP.GT.AND P1, PT, R4, 0x21, PT ;  /* 0x000000210400780c */ /* 0x000fe40003f24270 */
[----:B------:R-:W-:Y:S02]  /*6440*/  F2FP.BF16.F32.PACK_AB R41, RZ, R41 ;  /* 0x00000029ff29723e */ /* 0x000fe400000010ff */
[----:B------:R-:W-:Y:S02]  /*6450*/  F2FP.BF16.F32.PACK_AB R42, RZ, R42 ;  /* 0x0000002aff2a723e */ /* 0x000fe400000010ff */
[----:B------:R-:W-:-:S02]  /*6460*/  F2FP.BF16.F32.PACK_AB R43, RZ, R43 ;  /* 0x0000002bff2b723e */ /* 0x000fc400000010ff */
[----:B------:R-:W-:Y:S02]  /*6470*/  F2FP.BF16.F32.PACK_AB R44, RZ, R44 ;  /* 0x0000002cff2c723e */ /* 0x000fe400000010ff */
[----:B------:R-:W-:Y:S01]  /*6480*/  F2FP.BF16.F32.PACK_AB R45, RZ, R45 ;  /* 0x0000002dff2d723e */ /* 0x000fe200000010ff */
[----:B------:R-:W-:Y:S01]  /*6490*/  @P0 STG.E.U16 desc[UR38][R8.64+0x32], R71 ;  /* 0x0000324708000986 */ /* 0x000fe2000c101526 */
[----:B------:R-:W-:Y:S02]  /*64a0*/  ISETP.GT.AND P0, PT, R3, RZ, P2 ;  /* 0x000000ff0300720c */ /* 0x000fe40001704270 */
[----:B------:R-:W-:Y:S02]  /*64b0*/  F2FP.BF16.F32.PACK_AB R46, RZ, R46 ;  /* 0x0000002eff2e723e */ /* 0x000fe400000010ff */
[----:B------:R-:W-:Y:S02]  /*64c0*/  F2FP.BF16.F32.PACK_AB R47, RZ, R47 ;  /* 0x0000002fff2f723e */ /* 0x000fe400000010ff */
[----:B------:R-:W-:-:S02]  /*64d0*/  F2FP.BF16.F32.PACK_AB R48, RZ, R48 ;  /* 0x00000030ff30723e */ /* 0x000fc400000010ff */
[----:B------:R-:W-:Y:S02]  /*64e0*/  F2FP.BF16.F32.PACK_AB R49, RZ, R49 ;  /* 0x00000031ff31723e */ /* 0x000fe400000010ff */
[----:B------:R-:W-:Y:S02]  /*64f0*/  F2FP.BF16.F32.PACK_AB R50, RZ, R50 ;  /* 0x00000032ff32723e */ /* 0x000fe400000010ff */
[----:B------:R-:W-:Y:S01]  /*6500*/  F2FP.BF16.F32.PACK_AB R51, RZ, R51 ;  /* 0x00000033ff33723e */ /* 0x000fe200000010ff */
[----:B------:R-:W-:Y:S01]  /*6510*/  @P0 STG.E.U16 desc[UR38][R10.64+0x40], R72 ;  /* 0x000040480a000986 */ /* 0x000fe2000c101526 */
[----:B------:R-:W-:Y:S02]  /*6520*/  ISETP.GT.AND P0, PT, R3, RZ, P1 ;  /* 0x000000ff0300720c */ /* 0x000fe40000f04270 */
[----:B------:R-:W-:Y:S02]  /*6530*/  F2FP.BF16.F32.PACK_AB R52, RZ, R52 ;  /* 0x00000034ff34723e */ /* 0x000fe400000010ff */
[----:B------:R-:W-:-:S02]  /*6540*/  F2FP.BF16.F32.PACK_AB R53, RZ, R53 ;  /* 0x00000035ff35723e */ /* 0x000fc400000010ff */
[----:B------:R-:W-:Y:S02]  /*6550*/  F2FP.BF16.F32.PACK_AB R54, RZ, R54 ;  /* 0x00000036ff36723e */ /* 0x000fe400000010ff */
[----:B------:R-:W-:-:S05]  /*6560*/  F2FP.BF16.F32.PACK_AB R55, RZ, R55 ;  /* 0x00000037ff37723e */ /* 0x000fca00000010ff */
[----:B------:R-:W-:Y:S01]  /*6570*/  @P0 STG.E.U16 desc[UR38][R10.64+0x42], R73 ;  /* 0x000042490a000986 */ /* 0x000fe2000c101526 */
[----:B------:R-:W-:Y:S02]  /*6580*/  ISETP.GT.AND P0, PT, R3, 0x8, P2 ;  /* 0x000000080300780c */ /* 0x000fe40001704270 */
[----:B------:R-:W-:-:S11]  /*6590*/  ISETP.GT.AND P2, PT, R4, 0x38, PT ;  /* 0x000000380400780c */ /* 0x000fd60003f44270 */
[----:B------:R-:W-:Y:S01]  /*65a0*/  @P0 STG.E.U16 desc[UR38][R8.64+0x40], R74 ;  /* 0x0000404a08000986 */ /* 0x000fe2000c101526 */
[----:B------:R-:W-:-:S13]  /*65b0*/  ISETP.GT.AND P0, PT, R3, 0x8, P1 ;  /* 0x000000080300780c */ /* 0x000fda0000f04270 */
[----:B------:R-:W-:Y:S01]  /*65c0*/  @P0 STG.E.U16 desc[UR38][R8.64+0x42], R75 ;  /* 0x0000424b08000986 */ /* 0x000fe2000c101526 */
[----:B------:R-:W-:-:S13]  /*65d0*/  ISETP.GT.AND P0, PT, R3, RZ, P5 ;  /* 0x000000ff0300720c */ /* 0x000fda0002f04270 */
[----:B------:R-:W-:Y:S01]  /*65e0*/  @P0 STG.E.U16 desc[UR38][R10.64+0x50], R76 ;  /* 0x0000504c0a000986 */ /* 0x000fe2000c101526 */
[----:B------:R-:W-:-:S13]  /*65f0*/  ISETP.GT.AND P0, PT, R3, RZ, P4 ;  /* 0x000000ff0300720c */ /* 0x000fda0002704270 */
[----:B------:R-:W-:Y:S01]  /*6600*/  @P0 STG.E.U16 desc[UR38][R10.64+0x52], R77 ;  /* 0x0000524d0a000986 */ /* 0x000fe2000c101526 */
[----:B------:R-:W-:-:S13]  /*6610*/  ISETP.GT.AND P0, PT, R3, 0x8, P5 ;  /* 0x000000080300780c */ /* 0x000fda0002f04270 */
[----:B------:R-:W-:Y:S01]  /*6620*/  @P0 STG.E.U16 desc[UR38][R8.64+0x50], R78 ;  /* 0x0000504e08000986 */ /* 0x000fe2000c101526 */
[----:B------:R-:W-:-:S13]  /*6630*/  ISETP.GT.AND P0, PT, R3, 0x8, P4 ;  /* 0x000000080300780c */ /* 0x000fda0002704270 */
[----:B------:R-:W-:Y:S01]  /*6640*/  @P0 STG.E.U16 desc[UR38][R8.64+0x52], R79 ;  /* 0x0000524f08000986 */ /* 0x000fe2000c101526 */
[----:B------:R-:W-:-:S13]  /*6650*/  ISETP.GT.AND P0, PT, R3, RZ, P3 ;  /* 0x000000ff0300720c */ /* 0x000fda0001f04270 */
[----:B------:R-:W-:Y:S01]  /*6660*/  @P0 STG.E.U16 desc[UR38][R10.64+0x60], R80 ;  /* 0x000060500a000986 */ /* 0x000fe2000c101526 */
[----:B------:R-:W-:-:S04]  /*6670*/  ISETP.GT.AND P0, PT, R4, 0x31, PT ;  /* 0x000000310400780c */ /* 0x000fc80003f04270 */
[----:B------:R-:W-:-:S13]  /*6680*/  ISETP.GT.AND P1, PT, R3, RZ, P0 ;  /* 0x000000ff0300720c */ /* 0x000fda0000724270 */
[----:B------:R-:W-:Y:S01]  /*6690*/  @P1 STG.E.U16 desc[UR38][R10.64+0x62], R81 ;  /* 0x000062510a001986 */ /* 0x000fe2000c101526 */
[----:B------:R-:W-:-:S13]  /*66a0*/  ISETP.GT.AND P1, PT, R3, 0x8, P3 ;  /* 0x000000080300780c */ /* 0x000fda0001f24270 */
[----:B------:R-:W-:Y:S01]  /*66b0*/  @P1 STG.E.U16 desc[UR38][R8.64+0x60], R82 ;  /* 0x0000605208001986 */ /* 0x000fe2000c101526 */
[----:B------:R-:W-:-:S13]  /*66c0*/  ISETP.GT.AND P1, PT, R3, 0x8, P0 ;  /* 0x000000080300780c */ /* 0x000fda0000724270 */
[----:B------:R-:W-:Y:S01]  /*66d0*/  @P1 STG.E.U16 desc[UR38][R8.64+0x62], R83 ;  /* 0x0000625308001986 */ /* 0x000fe2000c101526 */
[----:B------:R-:W-:-:S05]  /*66e0*/  IADD3 R14, P1, R23, R8, RZ ;  /* 0x00000008170e7210 */ /* 0x000fca0007f3e0ff */
[----:B------:R-:W-:Y:S01]  /*66f0*/  IMAD.X R15, R13, 0x1, R9, P1 ;  /* 0x000000010d0f7824 */ /* 0x000fe200008e0609 */
[----:B------:R-:W-:-:S13]  /*6700*/  ISETP.GT.AND P1, PT, R3, RZ, P2 ;  /* 0x000000ff0300720c */ /* 0x000fda0001724270 */
[----:B------:R-:W-:Y:S01]  /*6710*/  @P1 STG.E.U16 desc[UR38][R10.64+0x70], R84 ;  /* 0x000070540a001986 */ /* 0x000fe2000c101526 */
[----:B------:R-:W-:-:S05]  /*6720*/  IADD3 R20, P1, R23, R8, RZ ;  /* 0x0000000817147210 */ /* 0x000fca0007f3e0ff */
[----:B------:R-:W-:Y:S01]  /*6730*/  IMAD.X R21, R13, 0x1, R9, P1 ;  /* 0x000000010d157824 */ /* 0x000fe200008e0609 */
[----:B------:R-:W-:-:S05]  /*6740*/  IADD3 R12, P1, R23, R10, RZ ;  /* 0x0000000a170c7210 */ /* 0x000fca0007f3e0ff */
[----:B------:R-:W-:Y:S01]  /*6750*/  IMAD.X R13, R13, 0x1, R11, P1 ;  /* 0x000000010d0d7824 */ /* 0x000fe200008e060b */
[----:B------:R-:W-:-:S04]  /*6760*/  ISETP.GT.AND P1, PT, R4, 0x39, PT ;  /* 0x000000390400780c */ /* 0x000fc80003f24270 */
[----:B------:R-:W-:-:S13]  /*6770*/  ISETP.GT.AND P5, PT, R3, RZ, P1 ;  /* 0x000000ff0300720c */ /* 0x000fda0000fa4270 */
[----:B------:R-:W-:Y:S01]  /*6780*/  @P5 STG.E.U16 desc[UR38][R10.64+0x72], R85 ;  /* 0x000072550a005986 */ /* 0x000fe2000c101526 */
[----:B------:R-:W-:-:S13]  /*6790*/  ISETP.GT.AND P5, PT, R3, 0x8, P2 ;  /* 0x000000080300780c */ /* 0x000fda00017a4270 */
[----:B------:R-:W-:Y:S01]  /*67a0*/  @P5 STG.E.U16 desc[UR38][R8.64+0x70], R86 ;  /* 0x0000705608005986 */ /* 0x000fe2000c101526 */
[----:B------:R-:W-:-:S13]  /*67b0*/  ISETP.GT.AND P5, PT, R3, 0x8, P1 ;  /* 0x000000080300780c */ /* 0x000fda0000fa4270 */
[----:B------:R0:W-:Y:S01]  /*67c0*/  @P5 STG.E.U16 desc[UR38][R8.64+0x72], R87 ;  /* 0x0000725708005986 */ /* 0x0001e2000c101526 */
[C---:B------:R-:W-:Y:S02]  /*67d0*/  ISETP.GT.AND P5, PT, R3.reuse, 0x80, P6 ;  /* 0x000000800300780c */ /* 0x040fe400037a4270 */
[----:B------:R-:W-:-:S11]  /*67e0*/  ISETP.GT.AND P6, PT, R3, 0x88, P6 ;  /* 0x000000880300780c */ /* 0x000fd600037c4270 */
[----:B------:R-:W-:Y:S01]  /*67f0*/  @P5 STG.E.U16 desc[UR38][R12.64], R24 ;  /* 0x000000180c005986 */ /* 0x000fe2000c101526 */
[----:B------:R-:W-:-:S04]  /*6800*/  ISETP.GT.AND P5, PT, R4, 0x1, PT ;  /* 0x000000010400780c */ /* 0x000fc80003fa4270 */
[----:B------:R-:W-:-:S13]  /*6810*/  ISETP.GT.AND P5, PT, R3, 0x80, P5 ;  /* 0x000000800300780c */ /* 0x000fda0002fa4270 */
[----:B0-----:R-:W-:Y:S02]  /*6820*/  @P5 IMAD.MOV.U32 R8, RZ, RZ, R12 ;  /* 0x000000ffff085224 */ /* 0x001fe400078e000c */
[----:B------:R-:W-:-:S05]  /*6830*/  @P5 IMAD.MOV.U32 R9, RZ, RZ, R13 ;  /* 0x000000ffff095224 */ /* 0x000fca00078e000d */
[----:B------:R0:W-:Y:S01]  /*6840*/  @P5 STG.E.U16 desc[UR38][R8.64+0x2], R25 ;  /* 0x0000021908005986 */ /* 0x0001e2000c101526 */
[----:B------:R-:W-:-:S03]  /*6850*/  ISETP.NE.AND P5, PT, R5, RZ, PT ;  /* 0x000000ff0500720c */ /* 0x000fc60003fa5270 */
[----:B------:R-:W-:Y:S01]  /*6860*/  @P6 STG.E.U16 desc[UR38][R14.64], R26 ;  /* 0x0000001a0e006986 */ /* 0x000fe2000c101526 */
[----:B------:R-:W-:-:S04]  /*6870*/  ISETP.GT.AND P6, PT, R4, 0x1, PT ;  /* 0x000000010400780c */ /* 0x000fc80003fc4270 */
[----:B------:R-:W-:-:S13]  /*6880*/  ISETP.GT.AND P6, PT, R3, 0x88, P6 ;  /* 0x000000880300780c */ /* 0x000fda00037c4270 */
[----:B------:R-:W-:Y:S01]  /*6890*/  @P6 STG.E.U16 desc[UR38][R20.64+0x2], R27 ;  /* 0x0000021b14006986 */ /* 0x000fe2000c101526 */
[----:B------:R-:W-:-:S04]  /*68a0*/  ISETP.GT.AND P6, PT, R4, 0x8, PT ;  /* 0x000000080400780c */ /* 0x000fc80003fc4270 */
[----:B------:R-:W-:-:S13]  /*68b0*/  ISETP.GT.AND P6, PT, R3, 0x80, P6 ;  /* 0x000000800300780c */ /* 0x000fda00037c4270 */
[----:B0-----:R-:W-:Y:S02]  /*68c0*/  @P6 IMAD.MOV.U32 R8, RZ, RZ, R12 ;  /* 0x000000ffff086224 */ /* 0x001fe400078e000c */
[----:B------:R-:W-:-:S05]  /*68d0*/  @P6 IMAD.MOV.U32 R9, RZ, RZ, R13 ;  /* 0x000000ffff096224 */ /* 0x000fca00078e000d */
[----:B------:R0:W-:Y:S01]  /*68e0*/  @P6 STG.E.U16 desc[UR38][R8.64+0x10], R28 ;  /* 0x0000101c08006986 */ /* 0x0001e2000c101526 */
[----:B------:R-:W-:-:S04]  /*68f0*/  ISETP.GT.AND P6, PT, R4, 0x9, PT ;  /* 0x000000090400780c */ /* 0x000fc80003fc4270 */
[----:B------:R-:W-:-:S13]  /*6900*/  ISETP.GT.AND P6, PT, R3, 0x80, P6 ;  /* 0x000000800300780c */ /* 0x000fda00037c4270 */
[----:B0-----:R-:W-:Y:S02]  /*6910*/  @P6 IMAD.MOV.U32 R8, RZ, RZ, R12 ;  /* 0x000000ffff086224 */ /* 0x001fe400078e000c */
[----:B------:R-:W-:-:S05]  /*6920*/  @P6 IMAD.MOV.U32 R9, RZ, RZ, R13 ;  /* 0x000000ffff096224 */ /* 0x000fca00078e000d */
[----:B------:R0:W-:Y:S01]  /*6930*/  @P6 STG.E.U16 desc[UR38][R8.64+0x12], R29 ;  /* 0x0000121d08006986 */ /* 0x0001e2000c101526 */
[----:B------:R-:W-:-:S04]  /*6940*/  ISETP.GT.AND P6, PT, R4, 0x8, PT ;  /* 0x000000080400780c */ /* 0x000fc80003fc4270 */
[----:B------:R-:W-:-:S13]  /*6950*/  ISETP.GT.AND P6, PT, R3, 0x88, P6 ;  /* 0x000000880300780c */ /* 0x000fda00037c4270 */
        /* <DEDUP_REMOVED lines=45> */
[----:B------:R-:W-:Y:S01]  /*6c30*/  @P6 STG.E.U16 desc[UR38][R8.64+0x42], R41 ;  /* 0x0000422908006986 */ /* 0x000fe2000c101526 */
[----:B------:R-:W-:-:S04]  /*6c40*/  ISETP.GT.AND P6, PT, R4, 0x20, PT ;  /* 0x000000200400780c */ /* 0x000fc80003fc4270 */
[----:B------:R-:W-:-:S13]  /*6c50*/  ISETP.GT.AND P6, PT, R3, 0x88, P6 ;  /* 0x000000880300780c */ /* 0x000fda00037c4270 */
[----:B------:R-:W-:Y:S01]  /*6c60*/  @P6 STG.E.U16 desc[UR38][R6.64+0x40], R42 ;  /* 0x0000402a06006986 */ /* 0x000fe2000c101526 */
[----:B------:R-:W-:-:S04]  /*6c70*/  ISETP.GT.AND P6, PT, R4, 0x21, PT ;  /* 0x000000210400780c */ /* 0x000fc80003fc4270 */
[----:B------:R-:W-:-:S13]  /*6c80*/  ISETP.GT.AND P6, PT, R3, 0x88, P6 ;  /* 0x000000880300780c */ /* 0x000fda00037c4270 */
[----:B------:R-:W-:Y:S02]  /*6c90*/  @P6 IMAD.MOV.U32 R4, RZ, RZ, R6 ;  /* 0x000000ffff046224 */ /* 0x000fe400078e0006 */
[----:B------:R-:W-:-:S05]  /*6ca0*/  @P6 IMAD.MOV.U32 R5, RZ, RZ, R7 ;  /* 0x000000ffff056224 */ /* 0x000fca00078e0007 */
[----:B------:R0:W-:Y:S01]  /*6cb0*/  @P6 STG.E.U16 desc[UR38][R4.64+0x42], R43 ;  /* 0x0000422b04006986 */ /* 0x0001e2000c101526 */
[C---:B------:R-:W-:Y:S02]  /*6cc0*/  ISETP.GT.AND P6, PT, R3.reuse, 0x80, P5 ;  /* 0x000000800300780c */ /* 0x040fe40002fc4270 */
[----:B------:R-:W-:-:S11]  /*6cd0*/  ISETP.GT.AND P5, PT, R3, 0x88, P5 ;  /* 0x000000880300780c */ /* 0x000fd60002fa4270 */
[----:B0-----:R-:W-:Y:S02]  /*6ce0*/  @P6 IMAD.MOV.U32 R4, RZ, RZ, R12 ;  /* 0x000000ffff046224 */ /* 0x001fe400078e000c */
[----:B------:R-:W-:-:S05]  /*6cf0*/  @P6 IMAD.MOV.U32 R5, RZ, RZ, R13 ;  /* 0x000000ffff056224 */ /* 0x000fca00078e000d */
[----:B------:R0:W-:Y:S01]  /*6d00*/  @P6 STG.E.U16 desc[UR38][R4.64+0x50], R44 ;  /* 0x0000502c04006986 */ /* 0x0001e2000c101526 */
[C---:B------:R-:W-:Y:S02]  /*6d10*/  ISETP.GT.AND P6, PT, R3.reuse, 0x80, P4 ;  /* 0x000000800300780c */ /* 0x040fe400027c4270 */
[----:B------:R-:W-:-:S11]  /*6d20*/  ISETP.GT.AND P4, PT, R3, 0x88, P4 ;  /* 0x000000880300780c */ /* 0x000fd60002784270 */
[----:B0-----:R-:W-:Y:S02]  /*6d30*/  @P6 IMAD.MOV.U32 R4, RZ, RZ, R12 ;  /* 0x000000ffff046224 */ /* 0x001fe400078e000c */
[----:B------:R-:W-:-:S05]  /*6d40*/  @P6 IMAD.MOV.U32 R5, RZ, RZ, R13 ;  /* 0x000000ffff056224 */ /* 0x000fca00078e000d */
[----:B------:R0:W-:Y:S02]  /*6d50*/  @P6 STG.E.U16 desc[UR38][R4.64+0x52], R45 ;  /* 0x0000522d04006986 */ /* 0x0001e4000c101526 */
[----:B0-----:R-:W-:Y:S02]  /*6d60*/  @P5 IMAD.MOV.U32 R4, RZ, RZ, R6 ;  /* 0x000000ffff045224 */ /* 0x001fe400078e0006 */
[----:B------:R-:W-:-:S05]  /*6d70*/  @P5 IMAD.MOV.U32 R5, RZ, RZ, R7 ;  /* 0x000000ffff055224 */ /* 0x000fca00078e0007 */
[----:B------:R0:W-:Y:S01]  /*6d80*/  @P5 STG.E.U16 desc[UR38][R4.64+0x50], R46 ;  /* 0x0000502e04005986 */ /* 0x0001e2000c101526 */
[C---:B------:R-:W-:Y:S02]  /*6d90*/  ISETP.GT.AND P5, PT, R3.reuse, 0x80, P3 ;  /* 0x000000800300780c */ /* 0x040fe40001fa4270 */
[----:B------:R-:W-:Y:S01]  /*6da0*/  ISETP.GT.AND P3, PT, R3, 0x88, P3 ;  /* 0x000000880300780c */ /* 0x000fe20001f64270 */
        /* <DEDUP_REMOVED lines=17> */
[----:B------:R0:W-:Y:S02]  /*6ec0*/  @P3 STG.E.U16 desc[UR38][R4.64+0x60], R50 ;  /* 0x0000603204003986 */ /* 0x0001e4000c101526 */
[----:B0-----:R-:W-:Y:S02]  /*6ed0*/  @P0 IMAD.MOV.U32 R4, RZ, RZ, R6 ;  /* 0x000000ffff040224 */ /* 0x001fe400078e0006 */
[----:B------:R-:W-:-:S05]  /*6ee0*/  @P0 IMAD.MOV.U32 R5, RZ, RZ, R7 ;  /* 0x000000ffff050224 */ /* 0x000fca00078e0007 */
[----:B------:R0:W-:Y:S02]  /*6ef0*/  @P0 STG.E.U16 desc[UR38][R4.64+0x62], R51 ;  /* 0x0000623304000986 */ /* 0x0001e4000c101526 */
[----:B0-----:R-:W-:Y:S02]  /*6f00*/  @P5 IMAD.MOV.U32 R4, RZ, RZ, R12 ;  /* 0x000000ffff045224 */ /* 0x001fe400078e000c */
[----:B------:R-:W-:-:S05]  /*6f10*/  @P5 IMAD.MOV.U32 R5, RZ, RZ, R13 ;  /* 0x000000ffff055224 */ /* 0x000fca00078e000d */
[----:B------:R0:W-:Y:S04]  /*6f20*/  @P5 STG.E.U16 desc[UR38][R4.64+0x70], R52 ;  /* 0x0000703404005986 */ /* 0x0001e8000c101526 */
[----:B------:R1:W-:Y:S01]  /*6f30*/  @P4 STG.E.U16 desc[UR38][R12.64+0x72], R53 ;  /* 0x000072350c004986 */ /* 0x0003e2000c101526 */
[----:B0-----:R-:W-:Y:S02]  /*6f40*/  @P2 IMAD.MOV.U32 R4, RZ, RZ, R6 ;  /* 0x000000ffff042224 */ /* 0x001fe400078e0006 */
[----:B------:R-:W-:-:S05]  /*6f50*/  @P2 IMAD.MOV.U32 R5, RZ, RZ, R7 ;  /* 0x000000ffff052224 */ /* 0x000fca00078e0007 */
[----:B------:R1:W-:Y:S04]  /*6f60*/  @P2 STG.E.U16 desc[UR38][R4.64+0x70], R54 ;  /* 0x0000703604002986 */ /* 0x0003e8000c101526 */
[----:B------:R1:W-:Y:S02]  /*6f70*/  @P1 STG.E.U16 desc[UR38][R6.64+0x72], R55 ;  /* 0x0000723706001986 */ /* 0x0003e4000c101526 */
.L_x_159:
[----:B------:R-:W-:Y:S05]  /*6f80*/  BSYNC B0 ;  /* 0x0000000000007941 */ /* 0x000fea0003800000 */
.L_x_35:
[----:B------:R-:W-:Y:S01]  /*6f90*/  IADD3 R16, P0, R16, UR36, RZ ;  /* 0x0000002410107c10 */ /* 0x000fe2000ff1e0ff */
[----:B------:R-:W-:Y:S01]  /*6fa0*/  ULDC.64 UR4, c[0x0][0x650] ;  /* 0x0001940000047ab9 */ /* 0x000fe20000000a00 */
[----:B------:R-:W-:Y:S01]  /*6fb0*/  PRMT R3, RZ, 0x7610, R3 ;  /* 0x00007610ff037816 */ /* 0x000fe20000000003 */
[----:B------:R-:W-:Y:S01]  /*6fc0*/  IMAD.MOV.U32 R102, RZ, RZ, -0x1 ;  /* 0xffffffffff667424 */ /* 0x000fe200078e00ff */
[----:B------:R-:W-:Y:S01]  /*6fd0*/  IADD3.X R17, R17, UR42, RZ, P0, !PT ;  /* 0x0000002a11117c10 */ /* 0x000fe200087fe4ff */
[----:B------:R-:W-:Y:S01]  /*6fe0*/  IMAD.MOV.U32 R23, RZ, RZ, -0x1 ;  /* 0xffffffffff177424 */ /* 0x000fe200078e00ff */
[----:B------:R-:W-:-:S04]  /*6ff0*/  ISETP.GE.U32.AND P0, PT, R16, UR4, PT ;  /* 0x0000000410007c0c */ /* 0x000fc8000bf06070 */
[----:B------:R-:W-:-:S13]  /*7000*/  ISETP.GE.U32.AND.EX P0, PT, R17, UR5, PT, P0 ;  /* 0x0000000511007c0c */ /* 0x000fda000bf06100 */
[----:B------:R-:W-:Y:S05]  /*7010*/  @P0 BRA `(.L_x_160) ;  /* 0x0000000400500947 */ /* 0x000fea0003800000 */
[----:B0-----:R-:W0:Y:S01]  /*7020*/  LDC.64 R10, c[0x0][0x628] ;  /* 0x00018a00ff0a7b82 */ /* 0x001e220000000a00 */
[----:B-1----:R-:W1:Y:S01]  /*7030*/  S2R R12, SR_CTAID.X ;  /* 0x00000000000c7919 */ /* 0x002e620000002500 */
[----:B----4-:R-:W-:Y:S02]  /*7040*/  IMAD.MOV.U32 R8, RZ, RZ, R16 ;  /* 0x000000ffff087224 */ /* 0x010fe400078e0010 */
[----:B------:R-:W-:Y:S01]  /*7050*/  IMAD.MOV.U32 R9, RZ, RZ, R17 ;  /* 0x000000ffff097224 */ /* 0x000fe200078e0011 */
[----:B------:R-:W4:Y:S03]  /*7060*/  S2R R20, SR_CTAID.Y ;  /* 0x0000000000147919 */ /* 0x000f260000002600 */
[----:B------:R-:W1:Y:S08]  /*7070*/  LDC R0, c[0x0][0x630] ;  /* 0x00018c00ff007b82 */ /* 0x000e700000000800 */
[----:B------:R-:W1:Y:S01]  /*7080*/  LDC.64 R14, c[0x0][0x620] ;  /* 0x00018800ff0e7b82 */ /* 0x000e620000000a00 */
[----:B0-----:R-:W-:-:S04]  /*7090*/  ISETP.NE.U32.AND P0, PT, R10, RZ, PT ;  /* 0x000000ff0a00720c */ /* 0x001fc80003f05070 */
[----:B------:R-:W-:-:S13]  /*70a0*/  ISETP.NE.AND.EX P0, PT, R11, RZ, PT, P0 ;  /* 0x000000ff0b00720c */ /* 0x000fda0003f05300 */
[----:B-1--4-:R-:W-:Y:S05]  /*70b0*/  @!P0 BRA `(.L_x_161) ;  /* 0x0000000000288947 */ /* 0x012fea0003800000 */
        /* <DEDUP_REMOVED lines=10> */
.L_x_161:
[-CC-:B------:R-:W-:Y:S01]  /*7160*/  SHF.R.U64 R23, R8, R0.reuse, R9.reuse ;  /* 0x0000000008177219 */ /* 0x180fe20000001209 */
[----:B------:R-:W0:Y:S01]  /*7170*/  LDC.64 R26, c[0x0][0x640] ;  /* 0x00019000ff1a7b82 */ /* 0x000e220000000a00 */
[----:B------:R-:W-:Y:S01]  /*7180*/  SHF.R.U32.HI R0, RZ, R0, R9 ;  /* 0x00000000ff007219 */ /* 0x000fe20000011609 */
[----:B------:R-:W-:Y:S01]  /*7190*/  ULDC UR4, c[0x0][0x150] ;  /* 0x0000540000047ab9 */ /* 0x000fe20000000800 */
[----:B------:R-:W-:Y:S02]  /*71a0*/  IADD3 R3, P0, RZ, -R23, RZ ;  /* 0x80000017ff037210 */ /* 0x000fe40007f1e0ff */
[----:B------:R-:W-:-:S03]  /*71b0*/  I2FP.F32.U32 R7, R12 ;  /* 0x0000000c00077245 */ /* 0x000fc60000201000 */
[----:B------:R-:W1:Y:S01]  /*71c0*/  LDC R6, c[0x0][0x618] ;  /* 0x00018600ff067b82 */ /* 0x000e620000000800 */
[----:B------:R-:W-:Y:S02]  /*71d0*/  IMAD.X R5, RZ, RZ, ~R0, P0 ;  /* 0x000000ffff057224 */ /* 0x000fe400000e0e00 */
[----:B------:R-:W-:Y:S01]  /*71e0*/  FMUL R7, R7, UR4 ;  /* 0x0000000407077c20 */ /* 0x000fe20008400000 */
[----:B------:R-:W-:Y:S01]  /*71f0*/  ULDC UR4, c[0x0][0x154] ;  /* 0x0000550000047ab9 */ /* 0x000fe20000000800 */
[-C--:B------:R-:W-:Y:S02]  /*7200*/  IMAD R0, R5, R14.reuse, RZ ;  /* 0x0000000e05007224 */ /* 0x080fe400078e02ff */
[C---:B------:R-:W-:Y:S01]  /*7210*/  IMAD.WIDE.U32 R4, R3.reuse, R14, R16 ;  /* 0x0000000e03047225 */ /* 0x040fe200078e0010 */
[----:B------:R-:W4:Y:S01]  /*7220*/  LDC R8, c[0x0][0x608] ;  /* 0x00018200ff087b82 */ /* 0x000f220000000800 */
[----:B------:R-:W2:Y:S02]  /*7230*/  F2I.U32.TRUNC.NTZ R7, R7 ;  /* 0x0000000700077305 */ /* 0x000ea4000020f000 */
[----:B------:R-:W-:Y:S01]  /*7240*/  IMAD R3, R3, R15, R0 ;  /* 0x0000000f03037224 */ /* 0x000fe200078e0200 */
[----:B------:R-:W-:-:S03]  /*7250*/  I2FP.F32.U32 R0, R20 ;  /* 0x0000001400007245 */ /* 0x000fc60000201000 */
[----:B------:R-:W-:Y:S01]  /*7260*/  IMAD.IADD R3, R5, 0x1, R3 ;  /* 0x0000000105037824 */ /* 0x000fe200078e0203 */
[----:B------:R-:W3:Y:S01]  /*7270*/  LDC R11, c[0x0][0x658] ;  /* 0x00019600ff0b7b82 */ /* 0x000ee20000000800 */
[----:B0-----:R-:W-:-:S04]  /*7280*/  ISETP.NE.U32.AND P0, PT, R26, RZ, PT ;  /* 0x000000ff1a00720c */ /* 0x001fc80003f05070 */
[----:B------:R-:W-:-:S03]  /*7290*/  ISETP.NE.AND.EX P0, PT, R27, RZ, PT, P0 ;  /* 0x000000ff1b00720c */ /* 0x000fc60003f05300 */
[----:B------:R-:W0:Y:S01]  /*72a0*/  LDC R9, c[0x0][0x144] ;  /* 0x00005100ff097b82 */ /* 0x000e220000000800 */
[-C--:B-1----:R-:W-:Y:S01]  /*72b0*/  SHF.R.U64 R10, R4, R6.reuse, R3 ;  /* 0x00000006040a7219 */ /* 0x082fe20000001203 */
[----:B--2---:R-:W-:Y:S01]  /*72c0*/  IMAD.MOV R7, RZ, RZ, -R7 ;  /* 0x000000ffff077224 */ /* 0x004fe200078e0a07 */
[----:B------:R-:W-:Y:S01]  /*72d0*/  SHF.R.U32.HI R3, RZ, R6, R3 ;  /* 0x00000006ff037219 */ /* 0x000fe20000011603 */
[----:B------:R-:W-:-:S04]  /*72e0*/  FMUL R6, R0, UR4 ;  /* 0x0000000400067c20 */ /* 0x000fc80008400000 */
[----:B------:R-:W1:Y:S01]  /*72f0*/  LDC R21, c[0x0][0x148] ;  /* 0x00005200ff157b82 */ /* 0x000e620000000800 */
[----:B------:R2:W0:Y:S01]  /*7300*/  F2I.U32.TRUNC.NTZ R14, R6 ;  /* 0x00000006000e7305 */ /* 0x000422000020f000 */
[-CC-:B----4-:R-:W-:Y:S02]  /*7310*/  SHF.R.U64 R13, R10, R8.reuse, R3.reuse ;  /* 0x000000080a0d7219 */ /* 0x190fe40000001203 */
[----:B------:R-:W-:-:S04]  /*7320*/  SHF.R.U32.HI R0, RZ, R8, R3 ;  /* 0x00000008ff007219 */ /* 0x000fc80000011603 */
[----:B------:R-:W4:Y:S01]  /*7330*/  LDC R24, c[0x0][0x600] ;  /* 0x00018000ff187b82 */ /* 0x000f220000000800 */
[-CC-:B---3--:R-:W-:Y:S02]  /*7340*/  SHF.R.U64 R15, R13, R11.reuse, R0.reuse ;  /* 0x0000000b0d0f7219 */ /* 0x188fe40000001200 */
[----:B------:R-:W-:-:S03]  /*7350*/  SHF.R.U32.HI R5, RZ, R11, R0 ;  /* 0x0000000bff057219 */ /* 0x000fc60000011600 */
[----:B------:R-:W-:Y:S02]  /*7360*/  IMAD.MOV.U32 R4, RZ, RZ, R15 ;  /* 0x000000ffff047224 */ /* 0x000fe400078e000f */
[----:B------:R-:W3:Y:S01]  /*7370*/  LDC R28, c[0x0][0x648] ;  /* 0x00019200ff1c7b82 */ /* 0x000ee20000000800 */
[----:B0-----:R-:W-:-:S07]  /*7380*/  IMAD R25, R9, R7, R12 ;  /* 0x0000000709197224 */ /* 0x001fce00078e020c */
[----:B------:R-:W0:Y:S08]  /*7390*/  LDC R29, c[0x0][0x638] ;  /* 0x00018e00ff1d7b82 */ /* 0x000e300000000800 */
[----:B------:R-:W0:Y:S01]  /*73a0*/  LDC R30, c[0x0][0x610] ;  /* 0x00018400ff1e7b82 */ /* 0x000e220000000800 */
[----:B-12-4-:R-:W-:Y:S05]  /*73b0*/  @!P0 BRA `(.L_x_162) ;  /* 0x0000000000288947 */ /* 0x016fea0003800000 */
[----:B------:R-:W1:Y:S02]  /*73c0*/  LDC R0, c[0x0][0x64c] ;  /* 0x00019300ff007b82 */ /* 0x000e640000000800 */
[----:B-1----:R-:W-:-:S05]  /*73d0*/  IADD3 R3, P0, R15, R0, RZ ;  /* 0x000000000f037210 */ /* 0x002fca0007f1e0ff */
        /* <DEDUP_REMOVED lines=8> */
.L_x_162:
[----:B------:R-:W-:Y:S01]  /*7460*/  ISETP.NE.AND P0, PT, R2, 0x1, PT ;  /* 0x000000010200780c */ /* 0x000fe20003f05270 */
[----:B------:R-:W-:Y:S01]  /*7470*/  IMAD.MOV R14, RZ, RZ, -R14 ;  /* 0x000000ffff0e7224 */ /* 0x000fe200078e0a0e */
[----:B---3--:R-:W-:Y:S01]  /*7480*/  SHF.R.U64 R0, R4, R28, R5 ;  /* 0x0000001c04007219 */ /* 0x008fe20000001205 */
[----:B------:R-:W-:Y:S01]  /*7490*/  VIADD R5, R24, 0xffffffff ;  /* 0xffffffff18057836 */ /* 0x000fe20000000000 */
[----:B------:R-:W-:-:S03]  /*74a0*/  LOP3.LUT R3, R13, R100, RZ, 0xc0, !PT ;  /* 0x000000640d037212 */ /* 0x000fc600078ec0ff */
[----:B------:R-:W-:Y:S01]  /*74b0*/  IMAD.MOV R4, RZ, RZ, -R0 ;  /* 0x000000ffff047224 */ /* 0x000fe200078e0a00 */
[----:B------:R-:W-:Y:S01]  /*74c0*/  LOP3.LUT R10, R10, R5, RZ, 0xc0, !PT ;  /* 0x000000050a0a7212 */ /* 0x000fe200078ec0ff */
[----:B------:R-:W-:Y:S02]  /*74d0*/  IMAD R0, R96, R0, R3 ;  /* 0x0000000060007224 */ /* 0x000fe400078e0203 */
[----:B0-----:R-:W-:Y:S02]  /*74e0*/  IMAD R3, R4, R29, R15 ;  /* 0x0000001d04037224 */ /* 0x001fe400078e020f */
[----:B------:R-:W-:Y:S02]  /*74f0*/  @P0 IMAD R25, R21, R14, R20 ;  /* 0x0000000e15190224 */ /* 0x000fe400078e0214 */
[----:B------:R-:W-:Y:S02]  /*7500*/  IMAD R5, R3, R24, R10 ;  /* 0x0000001803057224 */ /* 0x000fe400078e020a */
[----:B------:R-:W-:-:S02]  /*7510*/  IMAD R0, R0, R30, R25 ;  /* 0x0000001e00007224 */ /* 0x000fc400078e0219 */
[----:B------:R-:W-:-:S03]  /*7520*/  IMAD.MOV.U32 R4, RZ, RZ, 0x1 ;  /* 0x00000001ff047424 */ /* 0x000fc600078e00ff */
[----:B------:R-:W-:Y:S02]  /*7530*/  SEL R102, R5, R0, !P0 ;  /* 0x0000000005667207 */ /* 0x000fe40004000000 */
[----:B------:R-:W-:Y:S02]  /*7540*/  PRMT R3, R4, 0x7610, R3 ;  /* 0x0000761004037816 */ /* 0x000fe40000000003 */
[----:B------:R-:W-:-:S07]  /*7550*/  SEL R0, R0, R5, !P0 ;  /* 0x0000000500007207 */ /* 0x000fce0004000000 */
.L_x_160:
[----:B------:R-:W-:Y:S01]  /*7560*/  LOP3.LUT P0, RZ, R3, 0xff, RZ, 0xc0, !PT ;  /* 0x000000ff03ff7812 */ /* 0x000fe2000780c0ff */
[----:B------:R-:W-:-:S12]  /*7570*/  IMAD.MOV.U32 R109, RZ, RZ, R0 ;  /* 0x000000ffff6d7224 */ /* 0x000fd800078e0000 */
[----:B------:R-:W-:Y:S05]  /*7580*/  @P0 BRA `(.L_x_163) ;  /* 0xffffffa000200947 */ /* 0x000fea000383ffff */
[----:B------:R-:W-:Y:S05]  /*7590*/  EXIT ;  /* 0x000000000000794d */ /* 0x000fea0003800000 */
.L_x_8:
        /* <DEDUP_REMOVED lines=26> */
.L_x_165:
[----:B------:R-:W0:Y:S01]  /*7740*/  LDC.64 R32, c[0x0][0x640] ;  /* 0x00019000ff207b82 */ /* 0x000e220000000a00 */
[-CC-:B------:R-:W-:Y:S01]  /*7750*/  SHF.R.U64 R22, R14, R8.reuse, R15.reuse ;  /* 0x000000080e167219 */ /* 0x180fe2000000120f */
[----:B------:R-:W-:Y:S01]  /*7760*/  IMAD.MOV.U32 R25, RZ, RZ, 0x1 ;  /* 0x00000001ff197424 */ /* 0x000fe200078e00ff */
[----:B------:R-:W-:Y:S02]  /*7770*/  SHF.R.U32.HI R7, RZ, R8, R15 ;  /* 0x00000008ff077219 */ /* 0x000fe4000001160f */
[----:B------:R-:W-:-:S03]  /*7780*/  IADD3 R13, P0, RZ, -R22, RZ ;  /* 0x80000016ff0d7210 */ /* 0x000fc60007f1e0ff */
[----:B------:R-:W1:Y:S02]  /*7790*/  LDC R12, c[0x0][0x618] ;  /* 0x00018600ff0c7b82 */ /* 0x000e640000000800 */
[----:B------:R-:W-:Y:S02]  /*77a0*/  IMAD.X R7, RZ, RZ, ~R7, P0 ;  /* 0x000000ffff077224 */ /* 0x000fe400000e0e07 */
[----:B------:R-:W-:-:S04]  /*77b0*/  IMAD.WIDE.U32 R10, R13, R26, R16 ;  /* 0x0000001a0d0a7225 */ /* 0x000fc800078e0010 */
[----:B------:R-:W2:Y:S01]  /*77c0*/  LDC R14, c[0x0][0x608] ;  /* 0x00018200ff0e7b82 */ /* 0x000ea20000000800 */
[----:B------:R-:W-:-:S04]  /*77d0*/  IMAD R8, R7, R26, RZ ;  /* 0x0000001a07087224 */ /* 0x000fc800078e02ff */
[----:B------:R-:W-:-:S03]  /*77e0*/  IMAD R7, R13, R27, R8 ;  /* 0x0000001b0d077224 */ /* 0x000fc600078e0208 */
[----:B------:R-:W3:Y:S01]  /*77f0*/  LDC R30, c[0x0][0x658] ;  /* 0x00019600ff1e7b82 */ /* 0x000ee20000000800 */
[----:B------:R-:W-:Y:S01]  /*7800*/  IMAD.IADD R7, R11, 0x1, R7 ;  /* 0x000000010b077824 */ /* 0x000fe200078e0207 */
[----:B0-----:R-:W-:Y:S01]  /*7810*/  ISETP.NE.U32.AND P0, PT, R32, RZ, PT ;  /* 0x000000ff2000720c */ /* 0x001fe20003f05070 */
[----:B------:R-:W-:-:S03]  /*7820*/  IMAD.MOV.U32 R11, RZ, RZ, -0x1 ;  /* 0xffffffffff0b7424 */ /* 0x000fc600078e00ff */
        /* <DEDUP_REMOVED lines=8> */
[-C--:B---3--:R-:W-:Y:S02]  /*78b0*/  SHF.L.U32 R10, R11, R30.reuse, RZ ;  /* 0x0000001e0b0a7219 */ /* 0x088fe400000006ff */
[--C-:B------:R-:W-:Y:S02]  /*78c0*/  SHF.R.U64 R28, R26, R30, R7.reuse ;  /* 0x0000001e1a1c7219 */ /* 0x100fe40000001207 */
[----:B------:R-:W-:Y:S02]  /*78d0*/  LOP3.LUT R27, RZ, R10, RZ, 0x33, !PT ;  /* 0x0000000aff1b7212 */ /* 0x000fe400078e33ff */
[----:B------:R-:W-:Y:S01]  /*78e0*/  SHF.R.U32.HI R11, RZ, R30, R7 ;  /* 0x0000001eff0b7219 */ /* 0x000fe20000011607 */
[----:B------:R-:W3:Y:S01]  /*78f0*/  LDC R29, c[0x0][0x610] ;  /* 0x00018400ff1d7b82 */ /* 0x000ee20000000800 */
[----:B------:R-:W-:Y:S01]  /*7900*/  IMAD.MOV.U32 R10, RZ, RZ, R28 ;  /* 0x000000ffff0a7224 */ /* 0x000fe200078e001c */
[----:B------:R-:W-:Y:S06]  /*7910*/  @!P0 BRA `(.L_x_166) ;  /* 0x0000000000288947 */ /* 0x000fec0003800000 */
        /* <DEDUP_REMOVED lines=10> */
.L_x_166:
[----:B------:R-:W-:Y:S02]  /*79c0*/  ISETP.NE.AND P0, PT, R2, 0x1, PT ;  /* 0x000000010200780c */ /* 0x000fe40003f05270 */
[----:B-1----:R-:W-:Y:S01]  /*79d0*/  SHF.R.U64 R8, R10, R8, R11 ;  /* 0x000000080a087219 */ /* 0x002fe2000000120b */
[----:B0-----:R-:W-:Y:S01]  /*79e0*/  VIADD R11, R21, 0xffffffff ;  /* 0xffffffff150b7836 */ /* 0x001fe20000000000 */
[----:B------:R-:W-:Y:S02]  /*79f0*/  SHF.L.U32 R25, R25, R30, RZ ;  /* 0x0000001e19197219 */ /* 0x000fe400000006ff */
[----:B------:R-:W-:Y:S01]  /*7a00*/  LOP3.LUT R5, R26, R27, RZ, 0xc0, !PT ;  /* 0x0000001b1a057212 */ /* 0x000fe200078ec0ff */
[----:B------:R-:W-:-:S04]  /*7a10*/  IMAD.MOV R7, RZ, RZ, -R8 ;  /* 0x000000ffff077224 */ /* 0x000fc800078e0a08 */
[----:B------:R-:W-:Y:S02]  /*7a20*/  IMAD R5, R25, R8, R5 ;  /* 0x0000000819057224 */ /* 0x000fe400078e0205 */
[----:B------:R-:W-:Y:S01]  /*7a30*/  @P0 IMAD R6, R9, R24, R4 ;  /* 0x0000001809060224 */ /* 0x000fe200078e0204 */
[----:B------:R-:W-:Y:S01]  /*7a40*/  LOP3.LUT R9, R20, R11, RZ, 0xc0, !PT ;  /* 0x0000000b14097212 */ /* 0x000fe200078ec0ff */
[----:B--2---:R-:W-:Y:S02]  /*7a50*/  IMAD R4, R7, R23, R28 ;  /* 0x0000001707047224 */ /* 0x004fe400078e021c */
[----:B---3--:R-:W-:Y:S02]  /*7a60*/  IMAD R6, R5, R29, R6 ;  /* 0x0000001d05067224 */ /* 0x008fe400078e0206 */
[----:B------:R-:W-:Y:S02]  /*7a70*/  IMAD R5, R4, R21, R9 ;  /* 0x0000001504057224 */ /* 0x000fe400078e0209 */
[----:B------:R-:W-:-:S02]  /*7a80*/  IMAD.MOV.U32 R8, RZ, RZ, 0x1 ;  /* 0x00000001ff087424 */ /* 0x000fc400078e00ff */
[----:B------:R-:W-:Y:S01]  /*7a90*/  IMAD.MOV.U32 R7, RZ, RZ, R22 ;  /* 0x000000ffff077224 */ /* 0x000fe200078e0016 */
[----:B------:R-:W-:Y:S02]  /*7aa0*/  SEL R21, R5, R6, !P0 ;  /* 0x0000000605157207 */ /* 0x000fe40004000000 */
[----:B------:R-:W-:-:S07]  /*7ab0*/  SEL R20, R6, R5, !P0 ;  /* 0x0000000506147207 */ /* 0x000fce0004000000 */
.L_x_164:
[----:B------:R-:W-:-:S08]  /*7ac0*/  NOP ;  /* 0x0000000000007918 */ /* 0x000fd00000000000 */
[----:B------:R-:W0:-:S00]  /*7ad0*/  USETMAXREG.DEALLOC.CTAPOOL 0x28 ;  /* 0x00000028000079c8 */ /* 0x000e0000080e0500 */
[----:B0-----:R-:W-:-:S13]  /*7ae0*/  ISETP.NE.AND P0, PT, R3, RZ, PT ;  /* 0x000000ff0300720c */ /* 0x001fda0003f05270 */
[----:B------:R-:W-:Y:S05]  /*7af0*/  @P0 EXIT ;  /* 0x000000000000094d */ /* 0x000fea0003800000 */
[----:B------:R-:W-:Y:S01]  /*7b00*/  LOP3.LUT P0, RZ, R8, 0xff, RZ, 0xc0, !PT ;  /* 0x000000ff08ff7812 */ /* 0x000fe2000780c0ff */
[----:B------:R-:W-:Y:S02]  /*7b10*/  IMAD.MOV.U32 R3, RZ, RZ, 0x1 ;  /* 0x00000001ff037424 */ /* 0x000fe400078e00ff */
[----:B------:R-:W-:-:S10]  /*7b20*/  IMAD.MOV.U32 R8, RZ, RZ, RZ ;  /* 0x000000ffff087224 */ /* 0x000fd400078e00ff */
[----:B------:R-:W-:Y:S05]  /*7b30*/  @!P0 BRA `(.L_x_167) ;  /* 0x0000000c002c8947 */ /* 0x000fea0003800000 */
[----:B------:R-:W0:Y:S01]  /*7b40*/  LDC R3, c[0x0][0x28c] ;  /* 0x0000a300ff037b82 */ /* 0x000e220000000800 */
[----:B------:R-:W1:Y:S01]  /*7b50*/  S2R R13, SR_CgaCtaId ;  /* 0x00000000000d7919 */ /* 0x000e620000008800 */
[----:B------:R-:W-:Y:S01]  /*7b60*/  ULDC UR5, c[0x0][0x658] ;  /* 0x0001960000057ab9 */ /* 0x000fe20000000800 */
[----:B------:R-:W-:Y:S01]  /*7b70*/  UMOV UR6, 0xffffffff ;  /* 0xffffffff00067882 */ /* 0x000fe20000000000 */
[----:B------:R-:W-:Y:S01]  /*7b80*/  BSSY B0, `(.L_x_167) ;  /* 0x00000c6000007945 */ /* 0x000fe20003800000 */
[----:B------:R-:W-:Y:S01]  /*7b90*/  USHF.L.U32 UR6, UR6, UR5, URZ ;  /* 0x0000000506067299 */ /* 0x000fe2000800063f */
[----:B------:R-:W-:Y:S01]  /*7ba0*/  IMAD.MOV.U32 R10, RZ, RZ, 0x1 ;  /* 0x00000001ff0a7424 */ /* 0x000fe200078e00ff */
[----:B------:R-:W-:Y:S01]  /*7bb0*/  LOP3.LUT R9, R18, 0x2, RZ, 0xfc, !PT ;  /* 0x0000000212097812 */ /* 0x000fe200078efcff */
[----:B------:R-:W-:Y:S01]  /*7bc0*/  IMAD.MOV.U32 R8, RZ, RZ, RZ ;  /* 0x000000ffff087224 */ /* 0x000fe200078e00ff */
[----:B------:R-:W-:Y:S01]  /*7bd0*/  ULDC UR4, c[0x0][0x600] ;  /* 0x0001800000047ab9 */ /* 0x000fe20000000800 */
[----:B------:R-:W-:Y:S01]  /*7be0*/  UMOV UR7, 0x1 ;  /* 0x0000000100077882 */ /* 0x000fe20000000000 */
[----:B------:R-:W-:-:S02]  /*7bf0*/  UIADD3 UR15, UR4, -0x1, URZ ;  /* 0xffffffff040f7890 */ /* 0x000fc4000fffe03f */
[----:B------:R-:W-:Y:S02]  /*7c00*/  USHF.L.U32 UR17, UR7, UR5, URZ ;  /* 0x0000000507117299 */ /* 0x000fe4000800063f */
[----:B------:R-:W-:Y:S01]  /*7c10*/  ULOP3.LUT UR16, URZ, UR6, URZ, 0x33, !UPT ;  /* 0x000000063f107292 */ /* 0x000fe2000f8e333f */
[----:B------:R-:W-:Y:S01]  /*7c20*/  ULDC.64 UR20, c[0x0][0x198] ;  /* 0x0000660000147ab9 */ /* 0x000fe20000000a00 */
[----:B0-----:R-:W-:-:S05]  /*7c30*/  VIADD R3, R3, 0x1f ;  /* 0x0000001f03037836 */ /* 0x001fca0000000000 */
[----:B------:R-:W-:-:S04]  /*7c40*/  SHF.R.S32.HI R4, RZ, 0x1f, R3 ;  /* 0x0000001fff047819 */ /* 0x000fc80000011403 */
[----:B------:R-:W-:Y:S01]  /*7c50*/  LEA.HI R4, R4, R3, RZ, 0x5 ;  /* 0x0000000304047211 */ /* 0x000fe200078f28ff */
[C---:B-1----:R-:W-:Y:S02]  /*7c60*/  IMAD.SHL.U32 R12, R13.reuse, 0x20, RZ ;  /* 0x000000200d0c7824 */ /* 0x042fe400078e00ff */
[----:B------:R-:W-:Y:S01]  /*7c70*/  IMAD.SHL.U32 R13, R13, 0x400, RZ ;  /* 0x000004000d0d7824 */ /* 0x000fe200078e00ff */
[----:B------:R-:W-:Y:S01]  /*7c80*/  SHF.R.S32.HI R11, RZ, 0x5, R4 ;  /* 0x00000005ff0b7819 */ /* 0x000fe20000011404 */
[----:B------:R-:W-:Y:S01]  /*7c90*/  IMAD.MOV.U32 R3, RZ, RZ, 0x1 ;  /* 0x00000001ff037424 */ /* 0x000fe200078e00ff */
[----:B------:R-:W-:Y:S02]  /*7ca0*/  LOP3.LUT R12, R12, 0x20, RZ, 0xc0, !PT ;  /* 0x000000200c0c7812 */ /* 0x000fe400078ec0ff */
[----:B------:R-:W-:Y:S01]  /*7cb0*/  LOP3.LUT R13, R13, 0x400, RZ, 0xc0, !PT ;  /* 0x000004000d0d7812 */ /* 0x000fe200078ec0ff */
[----:B------:R-:W-:-:S07]  /*7cc0*/  VIADD R19, R11, 0x1 ;  /* 0x000000010b137836 */ /* 0x000fce0000000000 */
.L_x_178:
[----:B------:R-:W-:-:S03]  /*7cd0*/  UMOV UR4, 0xffffffff ;  /* 0xffffffff00047882 */ /* 0x000fc60000000000 */
[----:B------:R-:W-:Y:S05]  /*7ce0*/  BRA.DIV UR4, `(.L_x_168) ;  /* 0x0000001604107947 */ /* 0x000fea000b800000 */
[----:B------:R-:W-:-:S13]  /*7cf0*/  ELECT P6, URZ, PT ;  /* 0x00000000003f782f */ /* 0x000fda00038c0000 */
.L_x_199:
[----:B------:R-:W0:Y:S01]  /*7d00*/  LDC R4, c[0x0][0x28c] ;  /* 0x0000a300ff047b82 */ /* 0x000e220000000800 */
[----:B------:R-:W-:Y:S01]  /*7d10*/  BSSY B1, `(.L_x_169) ;  /* 0x0000038000017945 */ /* 0x000fe20003800000 */
[----:B0-----:R-:W-:-:S13]  /*7d20*/  ISETP.LT.OR P6, PT, R4, 0x1, !P6 ;  /* 0x000000010400780c */ /* 0x001fda00077c1670 */
[----:B------:R-:W-:Y:S05]  /*7d30*/  @P6 BRA `(.L_x_170) ;  /* 0x0000000000d46947 */ /* 0x000fea0003800000 */
[----:B------:R-:W-:Y:S02]  /*7d40*/  IMAD R21, R21, 0x40, R12 ;  /* 0x0000004015157824 */ /* 0x000fe400078e020c */
[----:B------:R-:W-:Y:S02]  /*7d50*/  IMAD R20, R20, 0xc0, RZ ;  /* 0x000000c014147824 */ /* 0x000fe400078e02ff */
[----:B------:R-:W-:Y:S02]  /*7d60*/  IMAD.MOV.U32 R22, RZ, RZ, RZ ;  /* 0x000000ffff167224 */ /* 0x000fe400078e00ff */
[----:B------:R-:W-:Y:S02]  /*7d70*/  IMAD.MOV.U32 R4, RZ, RZ, R19 ;  /* 0x000000ffff047224 */ /* 0x000fe400078e0013 */
[----:B------:R-:W-:Y:S02]  /*7d80*/  IMAD.MOV.U32 R5, RZ, RZ, R3 ;  /* 0x000000ffff057224 */ /* 0x000fe400078e0003 */
[----:B------:R-:W-:-:S07]  /*7d90*/  IMAD.MOV.U32 R6, RZ, RZ, R8 ;  /* 0x000000ffff067224 */ /* 0x000fce00078e0008 */
.L_x_173:
[----:B------:R-:W0:Y:S01]  /*7da0*/  S2R R15, SR_CgaCtaId ;  /* 0x00000000000f7919 */ /* 0x000e220000008800 */
[----:B------:R-:W-:Y:S02]  /*7db0*/  MOV R14, 0x400 ;  /* 0x00000400000e7802 */ /* 0x000fe40000000f00 */
[----:B------:R-:W-:Y:S02]  /*7dc0*/  ISETP.NE.AND P1, PT, R0, RZ, PT ;  /* 0x000000ff0000720c */ /* 0x000fe40003f25270 */
[----:B0-----:R-:W-:Y:S02]  /*7dd0*/  LEA R25, R15, R14, 0x18 ;  /* 0x0000000e0f197211 */ /* 0x001fe400078ec0ff */
[----:B------:R-:W-:-:S09]  /*7de0*/  SHF.L.U32 R14, R5, 0x1f, RZ ;  /* 0x0000001f050e7819 */ /* 0x000fd200000006ff */
[----:B------:R-:W0:Y:S01]  /*7df0*/  @!P1 LDC R15, c[0x0][0x500] ;  /* 0x00014000ff0f9b82 */ /* 0x000e220000000800 */
[----:B------:R-:W-:-:S04]  /*7e00*/  IMAD R23, R6, 0x8, R25 ;  /* 0x0000000806177824 */ /* 0x000fc800078e0219 */
[----:B------:R-:W1:Y:S02]  /*7e10*/  SYNCS.PHASECHK.TRANS64.TRYWAIT P0, [R23+URZ+0x70], R14 ;  /* 0x0000700e170075a7 */ /* 0x000e64000800017f */
[----:B-1----:R-:W-:Y:S05]  /*7e20*/  @!P0 BRA `(.L_x_171) ;  /* 0x0000001000e08947 */ /* 0x002fea0003800000 */
.L_x_200:
[----:B-1----:R-:W-:Y:S01]  /*7e30*/  PRMT R14, R9, 0x9910, RZ ;  /* 0x00009910090e7816 */ /* 0x002fe200000000ff */
[----:B0-----:R0:W-:Y:S03]  /*7e40*/  @!P1 SYNCS.ARRIVE.TRANS64 RZ, [R23+URZ], R15 ;  /* 0x0000000f17ff99a7 */ /* 0x0011e6000800003f */
[----:B------:R-:W-:-:S13]  /*7e50*/  ISETP.NE.AND P0, PT, R14, 0x2, PT ;  /* 0x000000020e00780c */ /* 0x000fda0003f05270 */
[----:B0-----:R-:W-:Y:S05]  /*7e60*/  @P0 BRA `(.L_x_172) ;  /* 0x0000000000040947 */ /* 0x001fea0003800000 */
[----:B------:R-:W-:Y:S01]  /*7e70*/  BPT.TRAP 0x1 ;  /* 0x000000040000795c */ /* 0x000fe20000300000 */
.L_x_172:
[C---:B------:R-:W-:Y:S01]  /*7e80*/  IMAD R15, R6.reuse, 0x3000, R25 ;  /* 0x00003000060f7824 */ /* 0x040fe200078e0219 */
[----:B------:R-:W-:Y:S01]  /*7e90*/  R2UR UR9, R23 ;  /* 0x00000000170972ca */ /* 0x000fe200000e0000 */
[----:B------:R-:W-:Y:S01]  /*7ea0*/  IMAD R14, R6, 0x800, R13 ;  /* 0x00000800060e7824 */ /* 0x000fe200078e020d */
[----:B------:R-:W-:Y:S01]  /*7eb0*/  UIADD3 UR4, UP0, UR20, 0xf0, URZ ;  /* 0x000000f014047890 */ /* 0x000fe2000ff1e03f */
[----:B------:R-:W-:Y:S01]  /*7ec0*/  VIADD R4, R4, 0xffffffff ;  /* 0xffffffff04047836 */ /* 0x000fe20000000000 */
[----:B------:R-:W-:Y:S01]  /*7ed0*/  R2UR UR5, R15 ;  /* 0x000000000f0572ca */ /* 0x000fe200000e0000 */
[----:B------:R-:W-:Y:S01]  /*7ee0*/  IMAD R14, R14, 0x2, R25 ;  /* 0x000000020e0e7824 */ /* 0x000fe200078e0219 */
[----:B------:R-:W-:Y:S01]  /*7ef0*/  R2UR UR11, R20 ;  /* 0x00000000140b72ca */ /* 0x000fe200000e0000 */
[----:B------:R-:W-:Y:S01]  /*7f00*/  UIADD3 UR22, UP1, UR20, 0x1f0, URZ ;  /* 0x000001f014167890 */ /* 0x000fe2000ff3e03f */
[----:B------:R-:W-:Y:S01]  /*7f10*/  R2UR UR10, R22 ;  /* 0x00000000160a72ca */ /* 0x000fe200000e0000 */
[----:B------:R-:W-:Y:S01]  /*7f20*/  VIADD R6, R6, 0x1 ;  /* 0x0000000106067836 */ /* 0x000fe20000000000 */
[----:B------:R-:W-:Y:S01]  /*7f30*/  R2UR UR8, R14 ;  /* 0x000000000e0872ca */ /* 0x000fe200000e0000 */
[----:B------:R-:W-:Y:S01]  /*7f40*/  UIADD3.X UR23, URZ, UR21, URZ, UP1, !UPT ;  /* 0x000000153f177290 */ /* 0x000fe20008ffe43f */
[----:B------:R-:W-:Y:S01]  /*7f50*/  R2UR UR12, R7 ;  /* 0x00000000070c72ca */ /* 0x000fe200000e0000 */
[----:B------:R-:W-:Y:S01]  /*7f60*/  UMOV UR6, 0x0 ;  /* 0x0000000000067882 */ /* 0x000fe20000000000 */
[----:B------:R-:W-:Y:S01]  /*7f70*/  R2UR UR18, R21 ;  /* 0x00000000151272ca */ /* 0x000fe200000e0000 */
[----:B------:R-:W-:Y:S01]  /*7f80*/  UMOV UR7, 0x10000000 ;  /* 0x1000000000077882 */ /* 0x000fe20000000000 */
[----:B------:R-:W-:Y:S01]  /*7f90*/  ISETP.GT.AND P1, PT, R4, 0x1, PT ;  /* 0x000000010400780c */ /* 0x000fe20003f24270 */
[----:B------:R-:W-:Y:S01]  /*7fa0*/  UIADD3 UR13, UR5, 0x200, URZ ;  /* 0x00000200050d7890 */ /* 0x000fe2000fffe03f */
[----:B------:R-:W-:Y:S01]  /*7fb0*/  ISETP.NE.AND P0, PT, R6, 0xe, PT ;  /* 0x0000000e0600780c */ /* 0x000fe20003f05270 */
[----:B------:R-:W-:Y:S01]  /*7fc0*/  UIADD3.X UR5, URZ, UR21, URZ, UP0, !UPT ;  /* 0x000000153f057290 */ /* 0x000fe200087fe43f */
[----:B------:R-:W-:Y:S01]  /*7fd0*/  VIADD R22, R22, 0x20 ;  /* 0x0000002016167836 */ /* 0x000fe20000000000 */
[----:B------:R-:W-:Y:S01]  /*7fe0*/  UMOV UR19, 0x30000 ;  /* 0x0003000000137882 */ /* 0x000fe20000000000 */
[----:B------:R-:W-:Y:S01]  /*7ff0*/  SEL R14, RZ, 0x1, P0 ;  /* 0x00000001ff0e7807 */ /* 0x000fe20000000000 */
[----:B------:R-:W-:Y:S01]  /*8000*/  UIADD3 UR14, UR8, 0x2a200, URZ ;  /* 0x0002a200080e7890 */ /* 0x000fe2000fffe03f */
[----:B------:R-:W-:-:S02]  /*8010*/  SEL R6, R6, RZ, P0 ;  /* 0x000000ff06067207 */ /* 0x000fc40000000000 */
[----:B------:R-:W-:Y:S01]  /*8020*/  UMOV UR8, UR13 ;  /* 0x0000000d00087c82 */ /* 0x000fe20008000000 */
[----:B------:R-:W-:Y:S01]  /*8030*/  LOP3.LUT R5, R5, R14, RZ, 0x3c, !PT ;  /* 0x0000000e05057212 */ /* 0x000fe200078e3cff */
[----:B------:R0:W-:Y:S02]  /*8040*/  UTMALDG.3D [UR8], [UR4], desc[UR6] ;  /* 0x00000608040075b4 */ /* 0x0001e40008011000 */
[----:B0-----:R-:W-:Y:S01]  /*8050*/  UMOV UR8, UR14 ;  /* 0x0000000e00087c82 */ /* 0x001fe20008000000 */
[----:B------:R-:W-:Y:S02]  /*8060*/  UMOV UR11, UR18 ;  /* 0x00000012000b7c82 */ /* 0x000fe40008000000 */
[----:B------:R0:W-:Y:S02]  /*8070*/  UTMALDG.3D.MULTICAST [UR8], [UR22], UR19, desc[UR6] ;  /* 0x00000608160073b4 */ /* 0x0001e40008011813 */
[----:B0-----:R-:W-:Y:S05]  /*8080*/  @P1 BRA `(.L_x_173) ;  /* 0xfffffffc00441947 */ /* 0x001fea000383ffff */
.L_x_170:
[----:B------:R-:W-:Y:S05]  /*8090*/  BSYNC B1 ;  /* 0x0000000000017941 */ /* 0x000fea0003800000 */
.L_x_169:
[----:B------:R-:W-:Y:S01]  /*80a0*/  LOP3.LUT P1, RZ, R10, 0xff, RZ, 0xc0, !PT ;  /* 0x000000ff0aff7812 */ /* 0x000fe2000782c0ff */
[C---:B------:R-:W-:Y:S01]  /*80b0*/  IMAD.IADD R7, R11.reuse, 0x1, R8 ;  /* 0x000000010b077824 */ /* 0x040fe200078e0208 */
[----:B------:R-:W-:Y:S01]  /*80c0*/  ULDC.64 UR4, c[0x0][0x650] ;  /* 0x0001940000047ab9 */ /* 0x000fe20000000a00 */
[----:B------:R-:W-:Y:S01]  /*80d0*/  ISETP.GE.U32.AND P2, PT, R11, 0xe, PT ;  /* 0x0000000e0b00780c */ /* 0x000fe20003f46070 */
[----:B------:R-:W-:Y:S01]  /*80e0*/  BSSY B1, `(.L_x_174) ;  /* 0x000006d000017945 */ /* 0x000fe20003800000 */
[----:B------:R-:W-:Y:S01]  /*80f0*/  IMAD.MOV.U32 R20, RZ, RZ, -0x1 ;  /* 0xffffffffff147424 */ /* 0x000fe200078e00ff */
[----:B------:R-:W-:Y:S01]  /*8100*/  ISETP.GT.U32.AND P0, PT, R7, 0xd, PT ;  /* 0x0000000d0700780c */ /* 0x000fe20003f04070 */
[----:B------:R-:W-:Y:S01]  /*8110*/  IMAD.MOV.U32 R21, RZ, RZ, -0x1 ;  /* 0xffffffffff157424 */ /* 0x000fe200078e00ff */
[----:B------:R-:W-:Y:S02]  /*8120*/  SHF.R.U32.HI R4, RZ, 0x1, R7 ;  /* 0x00000001ff047819 */ /* 0x000fe40000011607 */
[----:B------:R-:W-:-:S02]  /*8130*/  ISETP.LT.U32.AND P0, PT, R11, 0xe, P0 ;  /* 0x0000000e0b00780c */ /* 0x000fc40000701070 */
[----:B------:R-:W-:Y:S01]  /*8140*/  PRMT R10, RZ, 0x7610, R10 ;  /* 0x00007610ff0a7816 */ /* 0x000fe2000000000a */
[----:B------:R-:W0:Y:S01]  /*8150*/  @P1 S2R R6, SR_CgaCtaId ;  /* 0x0000000000061919 */ /* 0x000e220000008800 */
[----:B------:R-:W-:-:S04]  /*8160*/  @P1 MOV R5, 0x400 ;  /* 0x0000040000051802 */ /* 0x000fc80000000f00 */
[----:B0-----:R-:W-:Y:S01]  /*8170*/  @P1 LEA R6, R6, R5, 0x18 ;  /* 0x0000000506061211 */ /* 0x001fe200078ec0ff */
[----:B------:R-:W-:Y:S01]  /*8180*/  IMAD.WIDE.U32 R4, R4, -0x6db6db6d, RZ ;  /* 0x9249249304047825 */ /* 0x000fe200078e00ff */
[----:B------:R-:W-:Y:S02]  /*8190*/  SEL R4, RZ, 0x1, !P0 ;  /* 0x00000001ff047807 */ /* 0x000fe40004000000 */
[----:B------:R0:W-:Y:S01]  /*81a0*/  @P1 SYNCS.ARRIVE.TRANS64.A1T0 RZ, [R6+URZ+0xf8], RZ ;  /* 0x0000f8ff06ff19a7 */ /* 0x0001e2000810003f */
[----:B------:R-:W-:Y:S02]  /*81b0*/  IADD3 R16, P1, R16, UR36, RZ ;  /* 0x0000002410107c10 */ /* 0x000fe4000ff3e0ff */
[----:B------:R-:W-:Y:S02]  /*81c0*/  LOP3.LUT R3, R3, R4, RZ, 0x3c, !PT ;  /* 0x0000000403037212 */ /* 0x000fe400078e3cff */
[----:B------:R-:W-:Y:S02]  /*81d0*/  IADD3.X R17, R17, UR42, RZ, P1, !PT ;  /* 0x0000002a11117c10 */ /* 0x000fe40008ffe4ff */
[----:B------:R-:W-:-:S02]  /*81e0*/  ISETP.GE.U32.AND P0, PT, R16, UR4, PT ;  /* 0x0000000410007c0c */ /* 0x000fc4000bf06070 */
[----:B0-----:R-:W-:Y:S02]  /*81f0*/  SHF.R.U32.HI R6, RZ, 0x2, R5 ;  /* 0x00000002ff067819 */ /* 0x001fe40000011605 */
[----:B------:R-:W-:Y:S02]  /*8200*/  ISETP.GE.U32.AND.EX P0, PT, R17, UR5, PT, P0 ;  /* 0x0000000511007c0c */ /* 0x000fe4000bf06100 */
[----:B------:R-:W-:Y:S01]  /*8210*/  @P2 LOP3.LUT R3, R3, 0x1, R6, 0x78, !PT ;  /* 0x0000000103032812 */ /* 0x000fe200078e7806 */
[----:B------:R-:W-:Y:S01]  /*8220*/  IMAD R8, R6, -0xe, R7 ;  /* 0xfffffff206087824 */ /* 0x000fe200078e0207 */
[----:B------:R-:W-:Y:S01]  /*8230*/  PRMT R4, RZ, 0x7610, R4 ;  /* 0x00007610ff047816 */ /* 0x000fe20000000004 */
[----:B------:R-:W-:-:S08]  /*8240*/  IMAD.MOV.U32 R7, RZ, RZ, -0x1 ;  /* 0xffffffffff077424 */ /* 0x000fd000078e00ff */
[----:B------:R-:W-:Y:S05]  /*8250*/  @P0 BRA `(.L_x_175) ;  /* 0x0000000400540947 */ /* 0x000fea0003800000 */
[----:B------:R-:W0:Y:S01]  /*8260*/  S2R R15, SR_CTAID.X ;  /* 0x00000000000f7919 */ /* 0x000e220000002500 */
[----:B------:R-:W-:Y:S01]  /*8270*/  ULDC.64 UR4, c[0x0][0x628] ;  /* 0x00018a0000047ab9 */ /* 0x000fe20000000a00 */
[----:B------:R-:W-:Y:S01]  /*8280*/  ULDC UR7, c[0x0][0x630] ;  /* 0x00018c0000077ab9 */ /* 0x000fe20000000800 */
[----:B------:R-:W-:Y:S01]  /*8290*/  ISETP.NE.U32.AND P0, PT, RZ, UR4, PT ;  /* 0x00000004ff007c0c */ /* 0x000fe2000bf05070 */
[----:B------:R-:W1:Y:S01]  /*82a0*/  S2R R20, SR_CTAID.Y ;  /* 0x0000000000147919 */ /* 0x000e620000002600 */
[----:B------:R-:W-:Y:S01]  /*82b0*/  ULDC UR8, c[0x0][0x150] ;  /* 0x0000540000087ab9 */ /* 0x000fe20000000800 */
[----:B------:R-:W-:Y:S01]  /*82c0*/  IMAD.MOV.U32 R4, RZ, RZ, R16 ;  /* 0x000000ffff047224 */ /* 0x000fe200078e0010 */
[----:B------:R-:W-:Y:S01]  /*82d0*/  ISETP.NE.AND.EX P0, PT, RZ, UR5, PT, P0 ;  /* 0x00000005ff007c0c */ /* 0x000fe2000bf05300 */
[----:B------:R-:W-:Y:S01]  /*82e0*/  IMAD.MOV.U32 R5, RZ, RZ, R17 ;  /* 0x000000ffff057224 */ /* 0x000fe200078e0011 */
[----:B0-----:R-:W-:-:S11]  /*82f0*/  I2FP.F32.U32 R22, R15 ;  /* 0x0000000f00167245 */ /* 0x001fd60000201000 */
[----:B------:R-:W-:Y:S05]  /*8300*/  @!P0 BRA `(.L_x_176) ;  /* 0x0000000000288947 */ /* 0x000fea0003800000 */
[----:B------:R-:W-:Y:S02]  /*8310*/  ULDC UR6, c[0x0][0x634] ;  /* 0x00018d0000067ab9 */ /* 0x000fe40000000800 */
[----:B------:R-:W-:-:S05]  /*8320*/  IADD3 R5, P0, R16, UR6, RZ ;  /* 0x0000000610057c10 */ /* 0x000fca000ff1e0ff */
[----:B------:R-:W-:-:S04]  /*8330*/  IMAD.X R21, RZ, RZ, R17, P0 ;  /* 0x000000ffff157224 */ /* 0x000fc800000e0611 */
[----:B------:R-:W-:-:S04]  /*8340*/  IMAD.WIDE.U32 R6, R21, UR4, RZ ;  /* 0x0000000415067c25 */ /* 0x000fc8000f8e00ff */
[----:B------:R-:W-:-:S04]  /*8350*/  IMAD.WIDE.U32 R6, P0, R5, UR5, R6 ;  /* 0x0000000505067c25 */ /* 0x000fc8000f800006 */
[----:B------:R-:W-:-:S04]  /*8360*/  IMAD.WIDE.U32 R4, R5, UR4, RZ ;  /* 0x0000000405047c25 */ /* 0x000fc8000f8e00ff */
[----:B------:R-:W-:Y:S01]  /*8370*/  IMAD.MOV.U32 R4, RZ, RZ, R7 ;  /* 0x000000ffff047224 */ /* 0x000fe200078e0007 */
[----:B------:R-:W-:Y:S01]  /*8380*/  IADD3 RZ, P1, R5, R6, RZ ;  /* 0x0000000605ff7210 */ /* 0x000fe20007f3e0ff */
[----:B------:R-:W-:-:S04]  /*8390*/  IMAD.X R5, RZ, RZ, RZ, P0 ;  /* 0x000000ffff057224 */ /* 0x000fc800000e06ff */
[----:B------:R-:W-:-:S08]  /*83a0*/  IMAD.WIDE.U32.X R4, R21, UR5, R4, P1 ;  /* 0x0000000515047c25 */ /* 0x000fd000088e0404 */
.L_x_176:
[--C-:B------:R-:W-:Y:S01]  /*83b0*/  SHF.R.U64 R14, R4, UR7, R5.reuse ;  /* 0x00000007040e7c19 */ /* 0x100fe20008001205 */
[----:B------:R-:W-:Y:S01]  /*83c0*/  FMUL R22, R22, UR8 ;  /* 0x0000000816167c20 */ /* 0x000fe20008400000 */
[----:B------:R-:W-:Y:S01]  /*83d0*/  SHF.R.U32.HI R4, RZ, UR7, R5 ;  /* 0x00000007ff047c19 */ /* 0x000fe20008011605 */
[----:B------:R-:W0:Y:S01]  /*83e0*/  LDC R6, c[0x0][0x144] ;  /* 0x00005100ff067b82 */ /* 0x000e220000000800 */
[----:B------:R-:W-:Y:S01]  /*83f0*/  IADD3 R5, P0, RZ, -R14, RZ ;  /* 0x8000000eff057210 */ /* 0x000fe20007f1e0ff */
[----:B------:R-:W-:Y:S01]  /*8400*/  ULDC UR6, c[0x0][0x154] ;  /* 0x0000550000067ab9 */ /* 0x000fe20000000800 */
[----:B-1----:R-:W-:Y:S01]  /*8410*/  I2FP.F32.U32 R7, R20 ;  /* 0x0000001400077245 */ /* 0x002fe20000201000 */
[----:B------:R-:W1:Y:S01]  /*8420*/  F2I.U32.TRUNC.NTZ R22, R22 ;  /* 0x0000001600167305 */ /* 0x000e62000020f000 */
[----:B------:R-:W-:Y:S01]  /*8430*/  ULDC.64 UR4, c[0x0][0x620] ;  /* 0x0001880000047ab9 */ /* 0x000fe20000000a00 */
[----:B------:R-:W-:Y:S01]  /*8440*/  IMAD.X R4, RZ, RZ, ~R4, P0 ;  /* 0x000000ffff047224 */ /* 0x000fe200000e0e04 */
[----:B------:R-:W-:Y:S01]  /*8450*/  ISETP.NE.AND P2, PT, R2, 0x1, PT ;  /* 0x000000010200780c */ /* 0x000fe20003f45270 */
[----:B------:R-:W-:Y:S01]  /*8460*/  FMUL R23, R7, UR6 ;  /* 0x0000000607177c20 */ /* 0x000fe20008400000 */
[----:B------:R-:W2:Y:S01]  /*8470*/  LDC R25, c[0x0][0x148] ;  /* 0x00005200ff197b82 */ /* 0x000ea20000000800 */
[----:B------:R-:W-:Y:S01]  /*8480*/  IMAD R4, R4, UR4, RZ ;  /* 0x0000000404047c24 */ /* 0x000fe2000f8e02ff */
[----:B------:R-:W-:-:S02]  /*8490*/  ULDC.64 UR6, c[0x0][0x640] ;  /* 0x0001900000067ab9 */ /* 0x000fc40000000a00 */
[----:B------:R-:W-:Y:S01]  /*84a0*/  ISETP.NE.U32.AND P0, PT, RZ, UR6, PT ;  /* 0x00000006ff007c0c */ /* 0x000fe2000bf05070 */
[----:B------:R-:W3:Y:S01]  /*84b0*/  F2I.U32.TRUNC.NTZ R23, R23 ;  /* 0x0000001700177305 */ /* 0x000ee2000020f000 */
[C---:B------:R-:W-:Y:S02]  /*84c0*/  IMAD R7, R5.reuse, UR5, R4 ;  /* 0x0000000505077c24 */ /* 0x040fe4000f8e0204 */
[----:B------:R-:W-:Y:S01]  /*84d0*/  IMAD.WIDE.U32 R4, R5, UR4, R16 ;  /* 0x0000000405047c25 */ /* 0x000fe2000f8e0010 */
[----:B------:R-:W-:Y:S01]  /*84e0*/  ULDC UR4, c[0x0][0x618] ;  /* 0x0001860000047ab9 */ /* 0x000fe20000000800 */
[----:B------:R-:W-:Y:S02]  /*84f0*/  ISETP.NE.AND.EX P0, PT, RZ, UR7, PT, P0 ;  /* 0x00000007ff007c0c */ /* 0x000fe4000bf05300 */
[----:B------:R-:W-:Y:S02]  /*8500*/  IMAD.IADD R5, R5, 0x1, R7 ;  /* 0x0000000105057824 */ /* 0x000fe400078e0207 */
[----:B-1----:R-:W-:-:S03]  /*8510*/  IMAD.MOV R22, RZ, RZ, -R22 ;  /* 0x000000ffff167224 */ /* 0x002fc600078e0a16 */
[----:B------:R-:W-:Y:S01]  /*8520*/  SHF.R.U64 R21, R4, UR4, R5 ;  /* 0x0000000404157c19 */ /* 0x000fe20008001205 */
[----:B0-----:R-:W-:Y:S01]  /*8530*/  IMAD R15, R6, R22, R15 ;  /* 0x00000016060f7224 */ /* 0x001fe200078e020f */
[----:B------:R-:W-:Y:S01]  /*8540*/  SHF.R.U32.HI R4, RZ, UR4, R5 ;  /* 0x00000004ff047c19 */ /* 0x000fe20008011605 */
[----:B------:R-:W-:Y:S01]  /*8550*/  ULDC UR4, c[0x0][0x608] ;  /* 0x0001820000047ab9 */ /* 0x000fe20000000800 */
[----:B---3--:R-:W-:Y:S02]  /*8560*/  IMAD.MOV R6, RZ, RZ, -R23 ;  /* 0x000000ffff067224 */ /* 0x008fe400078e0a17 */
[--C-:B------:R-:W-:Y:S02]  /*8570*/  SHF.R.U64 R22, R21, UR4, R4.reuse ;  /* 0x0000000415167c19 */ /* 0x100fe40008001204 */
[----:B------:R-:W-:Y:S01]  /*8580*/  SHF.R.U32.HI R5, RZ, UR4, R4 ;  /* 0x00000004ff057c19 */ /* 0x000fe20008011604 */
[----:B------:R-:W-:Y:S01]  /*8590*/  ULDC UR4, c[0x0][0x658] ;  /* 0x0001960000047ab9 */ /* 0x000fe20000000800 */
[----:B--2---:R-:W-:-:S02]  /*85a0*/  @P2 IMAD R15, R25, R6, R20 ;  /* 0x00000006190f2224 */ /* 0x004fc400078e0214 */
[--C-:B------:R-:W-:Y:S02]  /*85b0*/  SHF.R.U64 R20, R22, UR4, R5.reuse ;  /* 0x0000000416147c19 */ /* 0x100fe40008001205 */
[----:B------:R-:W-:-:S03]  /*85c0*/  SHF.R.U32.HI R23, RZ, UR4, R5 ;  /* 0x00000004ff177c19 */ /* 0x000fc60008011605 */
[----:B------:R-:W-:Y:S02]  /*85d0*/  IMAD.MOV.U32 R6, RZ, RZ, R20 ;  /* 0x000000ffff067224 */ /* 0x000fe400078e0014 */
[----:B------:R-:W-:Y:S01]  /*85e0*/  IMAD.MOV.U32 R5, RZ, RZ, R23 ;  /* 0x000000ffff057224 */ /* 0x000fe200078e0017 */
[----:B------:R-:W-:Y:S06]  /*85f0*/  @!P0 BRA `(.L_x_177) ;  /* 0x00000000002c8947 */ /* 0x000fec0003800000 */
        /* <DEDUP_REMOVED lines=9> */
[----:B------:R-:W-:-:S04]  /*8690*/  IMAD.WIDE.U32.X R4, R23, UR7, R4, P1 ;  /* 0x0000000717047c25 */ /* 0x000fc800088e0404 */
[----:B------:R-:W-:-:S07]  /*86a0*/  IMAD.MOV.U32 R6, RZ, RZ, R4 ;  /* 0x000000ffff067224 */ /* 0x000fce00078e0004 */
.L_x_177:
[----:B------:R-:W-:Y:S01]  /*86b0*/  ULDC UR4, c[0x0][0x648] ;  /* 0x0001920000047ab9 */ /* 0x000fe20000000800 */
[----:B------:R-:W-:Y:S01]  /*86c0*/  LOP3.LUT R4, R22, UR16, RZ, 0xc0, !PT ;  /* 0x0000001016047c12 */ /* 0x000fe2000f8ec0ff */
[----:B------:R-:W-:Y:S01]  /*86d0*/  ULDC UR5, c[0x0][0x610] ;  /* 0x0001840000057ab9 */ /* 0x000fe20000000800 */
[----:B------:R-:W-:Y:S01]  /*86e0*/  SHF.R.U64 R5, R6, UR4, R5 ;  /* 0x0000000406057c19 */ /* 0x000fe20008001205 */
[----:B------:R-:W-:Y:S01]  /*86f0*/  ULDC UR4, c[0x0][0x638] ;  /* 0x00018e0000047ab9 */ /* 0x000fe20000000800 */
[----:B------:R-:W-:-:S03]  /*8700*/  LOP3.LUT R21, R21, UR15, RZ, 0xc0, !PT ;  /* 0x0000000f15157c12 */ /* 0x000fc6000f8ec0ff */
[----:B------:R-:W-:Y:S02]  /*8710*/  IMAD.MOV R7, RZ, RZ, -R5 ;  /* 0x000000ffff077224 */ /* 0x000fe400078e0a05 */
[----:B------:R-:W-:Y:S02]  /*8720*/  IMAD R4, R5, UR17, R4 ;  /* 0x0000001105047c24 */ /* 0x000fe4000f8e0204 */
[----:B------:R-:W-:Y:S01]  /*8730*/  IMAD R20, R7, UR4, R20 ;  /* 0x0000000407147c24 */ /* 0x000fe2000f8e0214 */
[----:B------:R-:W-:Y:S01]  /*8740*/  ULDC UR4, c[0x0][0x600] ;  /* 0x0001800000047ab9 */ /* 0x000fe20000000800 */
[----:B------:R-:W-:Y:S02]  /*8750*/  IMAD R15, R4, UR5, R15 ;  /* 0x00000005040f7c24 */ /* 0x000fe4000f8e020f */
[----:B------:R-:W-:Y:S02]  /*8760*/  IMAD R20, R20, UR4, R21 ;  /* 0x0000000414147c24 */ /* 0x000fe4000f8e0215 */
[----:B------:R-:W-:-:S02]  /*8770*/  IMAD.MOV.U32 R4, RZ, RZ, 0x1 ;  /* 0x00000001ff047424 */ /* 0x000fc400078e00ff */
[----:B------:R-:W-:Y:S01]  /*8780*/  IMAD.MOV.U32 R7, RZ, RZ, R14 ;  /* 0x000000ffff077224 */ /* 0x000fe200078e000e */
[----:B------:R-:W-:Y:S02]  /*8790*/  SEL R21, R20, R15, !P2 ;  /* 0x0000000f14157207 */ /* 0x000fe40005000000 */
[----:B------:R-:W-:-:S07]  /*87a0*/  SEL R20, R15, R20, !P2 ;  /* 0x000000140f147207 */ /* 0x000fce0005000000 */
.L_x_175:
[----:B------:R-:W-:Y:S05]  /*87b0*/  BSYNC B1 ;  /* 0x0000000000017941 */ /* 0x000fea0003800000 */
.L_x_174:
[----:B------:R-:W-:-:S13]  /*87c0*/  LOP3.LUT P0, RZ, R4, 0xff, RZ, 0xc0, !PT ;  /* 0x000000ff04ff7812 */ /* 0x000fda000780c0ff */
[----:B------:R-:W-:Y:S05]  /*87d0*/  @P0 BRA `(.L_x_178) ;  /* 0xfffffff4003c0947 */ /* 0x000fea000383ffff */
[----:B------:R-:W-:Y:S05]  /*87e0*/  BSYNC B0 ;  /* 0x0000000000007941 */ /* 0x000fea0003800000 */
.L_x_167:
[----:B------:R-:W-:-:S03]  /*87f0*/  UMOV UR4, 0xffffffff ;  /* 0xffffffff00047882 */ /* 0x000fc60000000000 */
[----:B------:R-:W-:Y:S05]  /*8800*/  BRA.DIV UR4, `(.L_x_179) ;  /* 0x0000000a047c7947 */ /* 0x000fea000b800000 */
[----:B------:R-:W-:-:S13]  /*8810*/  ELECT P6, URZ, PT ;  /* 0x00000000003f782f */ /* 0x000fda00038c0000 */
.L_x_203:
[----:B------:R-:W-:Y:S04]  /*8820*/  BSSY B0, `(.L_x_180) ;  /* 0x0000085000007945 */ /* 0x000fe80003800000 */
[----:B------:R-:W-:Y:S05]  /*8830*/  @!P6 BRA `(.L_x_181) ;  /* 0x00000008000ce947 */ /* 0x000fea0003800000 */
[----:B------:R-:W-:-:S04]  /*8840*/  LOP3.LUT R18, R18, 0x2, RZ, 0xfc, !PT ;  /* 0x0000000212127812 */ /* 0x000fc800078efcff */
[----:B------:R-:W-:-:S13]  /*8850*/  ISETP.NE.AND P0, PT, R18, 0x3, PT ;  /* 0x000000031200780c */ /* 0x000fda0003f05270 */
[----:B------:R-:W-:Y:S05]  /*8860*/  @!P0 BRA `(.L_x_182) ;  /* 0x0000000000048947 */ /* 0x000fea0003800000 */
[----:B------:R-:W-:Y:S01]  /*8870*/  BPT.TRAP 0x1 ;  /* 0x000000040000795c */ /* 0x000fe20000300000 */
.L_x_182:
[----:B------:R-:W0:Y:S01]  /*8880*/  S2R R5, SR_CgaCtaId ;  /* 0x0000000000057919 */ /* 0x000e220000008800 */
[----:B------:R-:W-:Y:S02]  /*8890*/  MOV R0, 0x400 ;  /* 0x0000040000007802 */ /* 0x000fe40000000f00 */
[----:B------:R-:W-:Y:S02]  /*88a0*/  SHF.L.U32 R2, R3, 0x1f, RZ ;  /* 0x0000001f03027819 */ /* 0x000fe400000006ff */
[----:B0-----:R-:W-:-:S05]  /*88b0*/  LEA R5, R5, R0, 0x18 ;  /* 0x0000000005057211 */ /* 0x001fca00078ec0ff */
[----:B------:R-:W-:-:S04]  /*88c0*/  VIADD R5, R5, 0x70 ;  /* 0x0000007005057836 */ /* 0x000fc80000000000 */
[C---:B------:R-:W-:Y:S02]  /*88d0*/  IMAD R7, R8.reuse, 0x8, R5 ;  /* 0x0000000808077824 */ /* 0x040fe400078e0205 */
[----:B------:R-:W-:Y:S02]  /*88e0*/  VIADD R8, R8, 0x1 ;  /* 0x0000000108087836 */ /* 0x000fe40000000000 */
[----:B------:R-:W0:Y:S03]  /*88f0*/  SYNCS.PHASECHK.TRANS64.TRYWAIT P0, [R7+URZ], R2 ;  /* 0x00000002070075a7 */ /* 0x000e26000800017f */
[----:B------:R-:W-:-:S04]  /*8900*/  ISETP.NE.AND P1, PT, R8, 0xe, PT ;  /* 0x0000000e0800780c */ /* 0x000fc80003f25270 */
[----:B------:R-:W-:Y:S02]  /*8910*/  SEL R0, RZ, 0x1, P1 ;  /* 0x00000001ff007807 */ /* 0x000fe40000800000 */
[----:B------:R-:W-:Y:S02]  /*8920*/  SEL R8, R8, RZ, P1 ;  /* 0x000000ff08087207 */ /* 0x000fe40000800000 */
[----:B------:R-:W-:-:S03]  /*8930*/  LOP3.LUT R9, R3, R0, RZ, 0x3c, !PT ;  /* 0x0000000003097212 */ /* 0x000fc600078e3cff */
[----:B------:R-:W-:Y:S01]  /*8940*/  IMAD R6, R8, 0x8, R5 ;  /* 0x0000000808067824 */ /* 0x000fe200078e0205 */
[----:B------:R-:W-:Y:S01]  /*8950*/  SHF.L.U32 R3, R9, 0x1f, RZ ;  /* 0x0000001f09037819 */ /* 0x000fe200000006ff */
[----:B0-----:R-:W-:Y:S06]  /*8960*/  @!P0 BRA `(.L_x_183) ;  /* 0x0000000800448947 */ /* 0x001fec0003800000 */
.L_x_204:
[----:B------:R-:W1:Y:S01]  /*8970*/  SYNCS.PHASECHK.TRANS64.TRYWAIT P0, [R6+URZ], R3 ;  /* 0x00000003060075a7 */ /* 0x000e62000800017f */
[----:B------:R-:W-:-:S05]  /*8980*/  VIADD R0, R8, 0x1 ;  /* 0x0000000108007836 */ /* 0x000fca0000000000 */
[----:B------:R-:W-:-:S04]  /*8990*/  ISETP.NE.AND P1, PT, R0, 0xe, PT ;  /* 0x0000000e0000780c */ /* 0x000fc80003f25270 */
[----:B0-----:R-:W-:Y:S02]  /*89a0*/  SEL R2, RZ, 0x1, P1 ;  /* 0x00000001ff027807 */ /* 0x001fe40000800000 */
[----:B------:R-:W-:Y:S02]  /*89b0*/  SEL R0, R0, RZ, P1 ;  /* 0x000000ff00007207 */ /* 0x000fe40000800000 */
[----:B------:R-:W-:-:S03]  /*89c0*/  LOP3.LUT R9, R9, R2, RZ, 0x3c, !PT ;  /* 0x0000000209097212 */ /* 0x000fc600078e3cff */
[----:B------:R-:W-:Y:S01]  /*89d0*/  IMAD R7, R0, 0x8, R5 ;  /* 0x0000000800077824 */ /* 0x000fe200078e0205 */
[----:B------:R-:W-:Y:S01]  /*89e0*/  SHF.L.U32 R4, R9, 0x1f, RZ ;  /* 0x0000001f09047819 */ /* 0x000fe200000006ff */
[----:B-1----:R-:W-:Y:S06]  /*89f0*/  @!P0 BRA `(.L_x_184) ;  /* 0x0000000800348947 */ /* 0x002fec0003800000 */
.L_x_205:
[----:B------:R-:W1:Y:S01]  /*8a00*/  SYNCS.PHASECHK.TRANS64.TRYWAIT P0, [R7+URZ], R4 ;  /* 0x00000004070075a7 */ /* 0x000e62000800017f */
[----:B------:R-:W-:-:S05]  /*8a10*/  VIADD R0, R0, 0x1 ;  /* 0x0000000100007836 */ /* 0x000fca0000000000 */
[----:B------:R-:W-:-:S04]  /*8a20*/  ISETP.NE.AND P1, PT, R0, 0xe, PT ;  /* 0x0000000e0000780c */ /* 0x000fc80003f25270 */
[----:B------:R-:W-:Y:S02]  /*8a30*/  SEL R2, RZ, 0x1, P1 ;  /* 0x00000001ff027807 */ /* 0x000fe40000800000 */
[----:B------:R-:W-:Y:S02]  /*8a40*/  SEL R0, R0, RZ, P1 ;  /* 0x000000ff00007207 */ /* 0x000fe40000800000 */
[----:B------:R-:W-:-:S03]  /*8a50*/  LOP3.LUT R9, R9, R2, RZ, 0x3c, !PT ;  /* 0x0000000209097212 */ /* 0x000fc600078e3cff */
[----:B0-----:R-:W-:Y:S01]  /*8a60*/  IMAD R6, R0, 0x8, R5 ;  /* 0x0000000800067824 */ /* 0x001fe200078e0205 */
[----:B------:R-:W-:Y:S01]  /*8a70*/  SHF.L.U32 R3, R9, 0x1f, RZ ;  /* 0x0000001f09037819 */ /* 0x000fe200000006ff */
[----:B-1----:R-:W-:Y:S06]  /*8a80*/  @!P0 BRA `(.L_x_185) ;  /* 0x0000000800248947 */ /* 0x002fec0003800000 */
.L_x_206:
        /* <DEDUP_REMOVED lines=9> */
.L_x_207:
        /* <DEDUP_REMOVED lines=9> */
.L_x_208:
        /* <DEDUP_REMOVED lines=9> */
.L_x_209:
        /* <DEDUP_REMOVED lines=9> */
.L_x_210:
        /* <DEDUP_REMOVED lines=9> */
.L_x_211:
        /* <DEDUP_REMOVED lines=9> */
.L_x_212:
        /* <DEDUP_REMOVED lines=9> */
.L_x_213:
        /* <DEDUP_REMOVED lines=9> */
.L_x_214:
        /* <DEDUP_REMOVED lines=9> */
.L_x_215:
[----:B------:R-:W1:Y:S01]  /*8fa0*/  SYNCS.PHASECHK.TRANS64.TRYWAIT P0, [R7+URZ], R4 ;  /* 0x00000004070075a7 */ /* 0x000e62000800017f */
[----:B------:R-:W-:-:S05]  /*8fb0*/  VIADD R0, R0, 0x1 ;  /* 0x0000000100007836 */ /* 0x000fca0000000000 */
[----:B------:R-:W-:-:S04]  /*8fc0*/  ISETP.NE.AND P1, PT, R0, 0xe, PT ;  /* 0x0000000e0000780c */ /* 0x000fc80003f25270 */
[----:B------:R-:W-:Y:S02]  /*8fd0*/  SEL R2, RZ, 0x1, P1 ;  /* 0x00000001ff027807 */ /* 0x000fe40000800000 */
[----:B------:R-:W-:Y:S02]  /*8fe0*/  SEL R0, R0, RZ, P1 ;  /* 0x000000ff00007207 */ /* 0x000fe40000800000 */
[----:B------:R-:W-:Y:S01]  /*8ff0*/  LOP3.LUT R2, R9, R2, RZ, 0x3c, !PT ;  /* 0x0000000209027212 */ /* 0x000fe200078e3cff */
[----:B-1----:R-:W-:Y:S06]  /*9000*/  @!P0 BRA `(.L_x_195) ;  /* 0x00000004008c8947 */ /* 0x002fec0003800000 */
.L_x_216:
[----:B------:R-:W-:Y:S01]  /*9010*/  IMAD R5, R0, 0x8, R5 ;  /* 0x0000000800057824 */ /* 0x000fe200078e0205 */
[----:B------:R-:W-:-:S07]  /*9020*/  SHF.L.U32 R0, R2, 0x1f, RZ ;  /* 0x0000001f02007819 */ /* 0x000fce00000006ff */
.L_x_196:
[----:B--2---:R2:W3:Y:S02]  /*9030*/  SYNCS.PHASECHK.TRANS64.TRYWAIT P0, [R5+URZ], R0 ;  /* 0x00000000050075a7 */ /* 0x0044e4000800017f */
[----:B---3--:R-:W-:Y:S05]  /*9040*/  @!P0 NANOSLEEP.SYNCS 0x989680 ;  /* 0x009896800000895d */ /* 0x008fea0003900000 */
[----:B------:R-:W3:Y:S02]  /*9050*/  @!P0 SYNCS.PHASECHK.TRANS64 P0, [R5+URZ], R0 ;  /* 0x00000000050085a7 */ /* 0x000ee4000800007f */
[----:B---3--:R-:W-:Y:S05]  /*9060*/  @!P0 BRA `(.L_x_196) ;  /* 0xfffffffc00f08947 */ /* 0x008fea000383ffff */
.L_x_181:
[----:B------:R-:W-:Y:S05]  /*9070*/  BSYNC B0 ;  /* 0x0000000000007941 */ /* 0x000fea0003800000 */
.L_x_180:
[----:B------:R-:W-:Y:S05]  /*9080*/  EXIT ;  /* 0x000000000000794d */ /* 0x000fea0003800000 */
.L_x_22:
[----:B-1----:R1:W2:Y:S02]  /*9090*/  SYNCS.PHASECHK.TRANS64.TRYWAIT P1, [R3+URZ], R0 ;  /* 0x00000000030075a7 */ /* 0x0022a4000802017f */
[----:B--2---:R-:W-:Y:S05]  /*90a0*/  @!P1 NANOSLEEP.SYNCS 0x989680 ;  /* 0x009896800000995d */ /* 0x004fea0003900000 */
[----:B------:R-:W2:Y:S02]  /*90b0*/  @!P1 SYNCS.PHASECHK.TRANS64 P1, [R3+URZ], R0 ;  /* 0x00000000030095a7 */ /* 0x000ea4000802007f */
[----:B--2---:R-:W-:Y:S05]  /*90c0*/  @!P1 BRA `(.L_x_22) ;  /* 0xfffffffc00f09947 */ /* 0x004fea000383ffff */
[----:B------:R-:W-:Y:S05]  /*90d0*/  BRA `(.L_x_21) ;  /* 0xffffff8800187947 */ /* 0x000fea000383ffff */
.L_x_27:
[----:B-1----:R1:W2:Y:S02]  /*90e0*/  SYNCS.PHASECHK.TRANS64.TRYWAIT P1, [R5+URZ], R4 ;  /* 0x00000004050075a7 */ /* 0x0022a4000802017f */
[----:B--2---:R-:W-:Y:S05]  /*90f0*/  @!P1 NANOSLEEP.SYNCS 0x989680 ;  /* 0x009896800000995d */ /* 0x004fea0003900000 */
[----:B------:R-:W2:Y:S02]  /*9100*/  @!P1 SYNCS.PHASECHK.TRANS64 P1, [R5+URZ], R4 ;  /* 0x00000004050095a7 */ /* 0x000ea4000802007f */
[----:B--2---:R-:W-:Y:S05]  /*9110*/  @!P1 BRA `(.L_x_27) ;  /* 0xfffffffc00f09947 */ /* 0x004fea000383ffff */
[----:B------:R-:W-:Y:S05]  /*9120*/  BRA `(.L_x_26) ;  /* 0xffffff8800ec7947 */ /* 0x000fea000383ffff */
.L_x_168:
[----:B------:R-:W-:Y:S01]  /*9130*/  BSSY B1, `(.L_x_197) ;  /* 0x0000006000017945 */ /* 0x000fe20003800000 */
[----:B------:R-:W-:-:S07]  /*9140*/  IMAD.MOV.U32 R15, RZ, RZ, -0x1 ;  /* 0xffffffffff0f7424 */ /* 0x000fce00078e00ff */
[----:B------:R-:W-:Y:S05]  /*9150*/  WARPSYNC.COLLECTIVE R15, `(.L_x_198) ;  /* 0x000000000f0c7348 */ /* 0x000fea0003c00000 */
[----:B------:R-:W-:Y:S02]  /*9160*/  ELECT P6, UR62, PT ;  /* 0x00000000003e782f */ /* 0x000fe400038c0000 */
[----:B------:R-:W-:Y:S01]  /*9170*/  MOV R14, UR62 ;  /* 0x0000003e000e7c02 */ /* 0x000fe20008000f00 */
[----:B------:R-:W-:Y:S10]  /*9180*/  ENDCOLLECTIVE ;  /* 0x000000000000791b */ /* 0x000ff40003800000 */
.L_x_198:
[----:B------:R-:W-:Y:S05]  /*9190*/  BSYNC B1 ;  /* 0x0000000000017941 */ /* 0x000fea0003800000 */
.L_x_197:
[----:B------:R-:W-:Y:S05]  /*91a0*/  BRA `(.L_x_199) ;  /* 0xffffffe800d47947 */ /* 0x000fea000383ffff */
.L_x_171:
[----:B-1----:R1:W2:Y:S02]  /*91b0*/  SYNCS.PHASECHK.TRANS64.TRYWAIT P0, [R23+URZ+0x70], R14 ;  /* 0x0000700e170075a7 */ /* 0x0022a4000800017f */
[----:B--2---:R-:W-:Y:S05]  /*91c0*/  @!P0 NANOSLEEP.SYNCS 0x989680 ;  /* 0x009896800000895d */ /* 0x004fea0003900000 */
[----:B------:R-:W2:Y:S02]  /*91d0*/  @!P0 SYNCS.PHASECHK.TRANS64 P0, [R23+URZ+0x70], R14 ;  /* 0x0000700e170085a7 */ /* 0x000ea4000800007f */
[----:B--2---:R-:W-:Y:S05]  /*91e0*/  @!P0 BRA `(.L_x_171) ;  /* 0xfffffffc00f08947 */ /* 0x004fea000383ffff */
[----:B------:R-:W-:Y:S05]  /*91f0*/  BRA `(.L_x_200) ;  /* 0xffffffec000c7947 */ /* 0x000fea000383ffff */
.L_x_179:
[----:B------:R-:W-:Y:S01]  /*9200*/  BSSY B0, `(.L_x_201) ;  /* 0x0000006000007945 */ /* 0x000fe20003800000 */
[----:B------:R-:W-:-:S07]  /*9210*/  IMAD.MOV.U32 R15, RZ, RZ, -0x1 ;  /* 0xffffffffff0f7424 */ /* 0x000fce00078e00ff */
[----:B------:R-:W-:Y:S05]  /*9220*/  WARPSYNC.COLLECTIVE R15, `(.L_x_202) ;  /* 0x000000000f0c7348 */ /* 0x000fea0003c00000 */
[----:B------:R-:W-:Y:S02]  /*9230*/  ELECT P6, UR62, PT ;  /* 0x00000000003e782f */ /* 0x000fe400038c0000 */
[----:B------:R-:W-:Y:S01]  /*9240*/  MOV R14, UR62 ;  /* 0x0000003e000e7c02 */ /* 0x000fe20008000f00 */
[----:B------:R-:W-:Y:S10]  /*9250*/  ENDCOLLECTIVE ;  /* 0x000000000000791b */ /* 0x000ff40003800000 */
.L_x_202:
[----:B------:R-:W-:Y:S05]  /*9260*/  BSYNC B0 ;  /* 0x0000000000007941 */ /* 0x000fea0003800000 */
.L_x_201:
[----:B------:R-:W-:Y:S05]  /*9270*/  BRA `(.L_x_203) ;  /* 0xfffffff400687947 */ /* 0x000fea000383ffff */
.L_x_183:
[----:B0-----:R0:W1:Y:S02]  /*9280*/  SYNCS.PHASECHK.TRANS64.TRYWAIT P0, [R7+URZ], R2 ;  /* 0x00000002070075a7 */ /* 0x001064000800017f */
[----:B-1----:R-:W-:Y:S05]  /*9290*/  @!P0 NANOSLEEP.SYNCS 0x989680 ;  /* 0x009896800000895d */ /* 0x002fea0003900000 */
[----:B------:R-:W1:Y:S02]  /*92a0*/  @!P0 SYNCS.PHASECHK.TRANS64 P0, [R7+URZ], R2 ;  /* 0x00000002070085a7 */ /* 0x000e64000800007f */
[----:B-1----:R-:W-:Y:S05]  /*92b0*/  @!P0 BRA `(.L_x_183) ;  /* 0xfffffffc00f08947 */ /* 0x002fea000383ffff */
[----:B------:R-:W-:Y:S05]  /*92c0*/  BRA `(.L_x_204) ;  /* 0xfffffff400a87947 */ /* 0x000fea000383ffff */
.L_x_184:
[----:B0-----:R0:W1:Y:S02]  /*92d0*/  SYNCS.PHASECHK.TRANS64.TRYWAIT P0, [R6+URZ], R3 ;  /* 0x00000003060075a7 */ /* 0x001064000800017f */
[----:B-1----:R-:W-:Y:S05]  /*92e0*/  @!P0 NANOSLEEP.SYNCS 0x989680 ;  /* 0x009896800000895d */ /* 0x002fea0003900000 */
[----:B------:R-:W1:Y:S02]  /*92f0*/  @!P0 SYNCS.PHASECHK.TRANS64 P0, [R6+URZ], R3 ;  /* 0x00000003060085a7 */ /* 0x000e64000800007f */
[----:B-1----:R-:W-:Y:S05]  /*9300*/  @!P0 BRA `(.L_x_184) ;  /* 0xfffffffc00f08947 */ /* 0x002fea000383ffff */
[----:B------:R-:W-:Y:S05]  /*9310*/  BRA `(.L_x_205) ;  /* 0xfffffff400b87947 */ /* 0x000fea000383ffff */
.L_x_185:
[----:B0-----:R0:W1:Y:S02]  /*9320*/  SYNCS.PHASECHK.TRANS64.TRYWAIT P0, [R7+URZ], R4 ;  /* 0x00000004070075a7 */ /* 0x001064000800017f */
[----:B-1----:R-:W-:Y:S05]  /*9330*/  @!P0 NANOSLEEP.SYNCS 0x989680 ;  /* 0x009896800000895d */ /* 0x002fea0003900000 */
[----:B------:R-:W1:Y:S02]  /*9340*/  @!P0 SYNCS.PHASECHK.TRANS64 P0, [R7+URZ], R4 ;  /* 0x00000004070085a7 */ /* 0x000e64000800007f */
[----:B-1----:R-:W-:Y:S05]  /*9350*/  @!P0 BRA `(.L_x_185) ;  /* 0xfffffffc00f08947 */ /* 0x002fea000383ffff */
[----:B------:R-:W-:Y:S05]  /*9360*/  BRA `(.L_x_206) ;  /* 0xfffffff400c87947 */ /* 0x000fea000383ffff */
.L_x_186:
[----:B0-----:R0:W1:Y:S02]  /*9370*/  SYNCS.PHASECHK.TRANS64.TRYWAIT P0, [R6+URZ], R3 ;  /* 0x00000003060075a7 */ /* 0x001064000800017f */
[----:B-1----:R-:W-:Y:S05]  /*9380*/  @!P0 NANOSLEEP.SYNCS 0x989680 ;  /* 0x009896800000895d */ /* 0x002fea0003900000 */
[----:B------:R-:W1:Y:S02]  /*9390*/  @!P0 SYNCS.PHASECHK.TRANS64 P0, [R6+URZ], R3 ;  /* 0x00000003060085a7 */ /* 0x000e64000800007f */
[----:B-1----:R-:W-:Y:S05]  /*93a0*/  @!P0 BRA `(.L_x_186) ;  /* 0xfffffffc00f08947 */ /* 0x002fea000383ffff */
[----:B------:R-:W-:Y:S05]  /*93b0*/  BRA `(.L_x_207) ;  /* 0xfffffff400d87947 */ /* 0x000fea000383ffff */
.L_x_187:
[----:B0-----:R0:W1:Y:S02]  /*93c0*/  SYNCS.PHASECHK.TRANS64.TRYWAIT P0, [R7+URZ], R4 ;  /* 0x00000004070075a7 */ /* 0x001064000800017f */
[----:B-1----:R-:W-:Y:S05]  /*93d0*/  @!P0 NANOSLEEP.SYNCS 0x989680 ;  /* 0x009896800000895d */ /* 0x002fea0003900000 */
[----:B------:R-:W1:Y:S02]  /*93e0*/  @!P0 SYNCS.PHASECHK.TRANS64 P0, [R7+URZ], R4 ;  /* 0x00000004070085a7 */ /* 0x000e64000800007f */
[----:B-1----:R-:W-:Y:S05]  /*93f0*/  @!P0 BRA `(.L_x_187) ;  /* 0xfffffffc00f08947 */ /* 0x002fea000383ffff */
[----:B------:R-:W-:Y:S05]  /*9400*/  BRA `(.L_x_208) ;  /* 0xfffffff400e87947 */ /* 0x000fea000383ffff */
.L_x_188:
[----:B0-----:R0:W1:Y:S02]  /*9410*/  SYNCS.PHASECHK.TRANS64.TRYWAIT P0, [R6+URZ], R3 ;  /* 0x00000003060075a7 */ /* 0x001064000800017f */
[----:B-1----:R-:W-:Y:S05]  /*9420*/  @!P0 NANOSLEEP.SYNCS 0x989680 ;  /* 0x009896800000895d */ /* 0x002fea0003900000 */
[----:B------:R-:W1:Y:S02]  /*9430*/  @!P0 SYNCS.PHASECHK.TRANS64 P0, [R6+URZ], R3 ;  /* 0x00000003060085a7 */ /* 0x000e64000800007f */
[----:B-1----:R-:W-:Y:S05]  /*9440*/  @!P0 BRA `(.L_x_188) ;  /* 0xfffffffc00f08947 */ /* 0x002fea000383ffff */
[----:B------:R-:W-:Y:S05]  /*9450*/  BRA `(.L_x_209) ;  /* 0xfffffff400f87947 */ /* 0x000fea000383ffff */
.L_x_189:
[----:B0-----:R0:W1:Y:S02]  /*9460*/  SYNCS.PHASECHK.TRANS64.TRYWAIT P0, [R7+URZ], R4 ;  /* 0x00000004070075a7 */ /* 0x001064000800017f */
[----:B-1----:R-:W-:Y:S05]  /*9470*/  @!P0 NANOSLEEP.SYNCS 0x989680 ;  /* 0x009896800000895d */ /* 0x002fea0003900000 */
[----:B------:R-:W1:Y:S02]  /*9480*/  @!P0 SYNCS.PHASECHK.TRANS64 P0, [R7+URZ], R4 ;  /* 0x00000004070085a7 */ /* 0x000e64000800007f */
[----:B-1----:R-:W-:Y:S05]  /*9490*/  @!P0 BRA `(.L_x_189) ;  /* 0xfffffffc00f08947 */ /* 0x002fea000383ffff */
[----:B------:R-:W-:Y:S05]  /*94a0*/  BRA `(.L_x_210) ;  /* 0xfffffff800087947 */ /* 0x000fea000383ffff */
.L_x_190:
[----:B0-----:R0:W1:Y:S02]  /*94b0*/  SYNCS.PHASECHK.TRANS64.TRYWAIT P0, [R6+URZ], R3 ;  /* 0x00000003060075a7 */ /* 0x001064000800017f */
[----:B-1----:R-:W-:Y:S05]  /*94c0*/  @!P0 NANOSLEEP.SYNCS 0x989680 ;  /* 0x009896800000895d */ /* 0x002fea0003900000 */
[----:B------:R-:W1:Y:S02]  /*94d0*/  @!P0 SYNCS.PHASECHK.TRANS64 P0, [R6+URZ], R3 ;  /* 0x00000003060085a7 */ /* 0x000e64000800007f */
[----:B-1----:R-:W-:Y:S05]  /*94e0*/  @!P0 BRA `(.L_x_190) ;  /* 0xfffffffc00f08947 */ /* 0x002fea000383ffff */
[----:B------:R-:W-:Y:S05]  /*94f0*/  BRA `(.L_x_211) ;  /* 0xfffffff800187947 */ /* 0x000fea000383ffff */
.L_x_191:
[----:B0-----:R0:W1:Y:S02]  /*9500*/  SYNCS.PHASECHK.TRANS64.TRYWAIT P0, [R7+URZ], R4 ;  /* 0x00000004070075a7 */ /* 0x001064000800017f */
[----:B-1----:R-:W-:Y:S05]  /*9510*/  @!P0 NANOSLEEP.SYNCS 0x989680 ;  /* 0x009896800000895d */ /* 0x002fea0003900000 */
[----:B------:R-:W1:Y:S02]  /*9520*/  @!P0 SYNCS.PHASECHK.TRANS64 P0, [R7+URZ], R4 ;  /* 0x00000004070085a7 */ /* 0x000e64000800007f */
[----:B-1----:R-:W-:Y:S05]  /*9530*/  @!P0 BRA `(.L_x_191) ;  /* 0xfffffffc00f08947 */ /* 0x002fea000383ffff */
[----:B------:R-:W-:Y:S05]  /*9540*/  BRA `(.L_x_212) ;  /* 0xfffffff800287947 */ /* 0x000fea000383ffff */
.L_x_192:
[----:B0-----:R0:W1:Y:S02]  /*9550*/  SYNCS.PHASECHK.TRANS64.TRYWAIT P0, [R6+URZ], R3 ;  /* 0x00000003060075a7 */ /* 0x001064000800017f */
[----:B-1----:R-:W-:Y:S05]  /*9560*/  @!P0 NANOSLEEP.SYNCS 0x989680 ;  /* 0x009896800000895d */ /* 0x002fea0003900000 */
[----:B------:R-:W1:Y:S02]  /*9570*/  @!P0 SYNCS.PHASECHK.TRANS64 P0, [R6+URZ], R3 ;  /* 0x00000003060085a7 */ /* 0x000e64000800007f */
[----:B-1----:R-:W-:Y:S05]  /*9580*/  @!P0 BRA `(.L_x_192) ;  /* 0xfffffffc00f08947 */ /* 0x002fea000383ffff */
[----:B------:R-:W-:Y:S05]  /*9590*/  BRA `(.L_x_213) ;  /* 0xfffffff800387947 */ /* 0x000fea000383ffff */
.L_x_193:
[----:B0-----:R0:W1:Y:S02]  /*95a0*/  SYNCS.PHASECHK.TRANS64.TRYWAIT P0, [R7+URZ], R4 ;  /* 0x00000004070075a7 */ /* 0x001064000800017f */
[----:B-1----:R-:W-:Y:S05]  /*95b0*/  @!P0 NANOSLEEP.SYNCS 0x989680 ;  /* 0x009896800000895d */ /* 0x002fea0003900000 */
[----:B------:R-:W1:Y:S02]  /*95c0*/  @!P0 SYNCS.PHASECHK.TRANS64 P0, [R7+URZ], R4 ;  /* 0x00000004070085a7 */ /* 0x000e64000800007f */
[----:B-1----:R-:W-:Y:S05]  /*95d0*/  @!P0 BRA `(.L_x_193) ;  /* 0xfffffffc00f08947 */ /* 0x002fea000383ffff */
[----:B------:R-:W-:Y:S05]  /*95e0*/  BRA `(.L_x_214) ;  /* 0xfffffff800487947 */ /* 0x000fea000383ffff */
.L_x_194:
[----:B0-----:R0:W1:Y:S02]  /*95f0*/  SYNCS.PHASECHK.TRANS64.TRYWAIT P0, [R6+URZ], R3 ;  /* 0x00000003060075a7 */ /* 0x001064000800017f */
[----:B-1----:R-:W-:Y:S05]  /*9600*/  @!P0 NANOSLEEP.SYNCS 0x989680 ;  /* 0x009896800000895d */ /* 0x002fea0003900000 */
[----:B------:R-:W1:Y:S02]  /*9610*/  @!P0 SYNCS.PHASECHK.TRANS64 P0, [R6+URZ], R3 ;  /* 0x00000003060085a7 */ /* 0x000e64000800007f */
[----:B-1----:R-:W-:Y:S05]  /*9620*/  @!P0 BRA `(.L_x_194) ;  /* 0xfffffffc00f08947 */ /* 0x002fea000383ffff */
[----:B------:R-:W-:Y:S05]  /*9630*/  BRA `(.L_x_215) ;  /* 0xfffffff800587947 */ /* 0x000fea000383ffff */
.L_x_195:
[----:B-1----:R1:W2:Y:S02]  /*9640*/  SYNCS.PHASECHK.TRANS64.TRYWAIT P0, [R7+URZ], R4 ;  /* 0x00000004070075a7 */ /* 0x0022a4000800017f */
[----:B--2---:R-:W-:Y:S05]  /*9650*/  @!P0 NANOSLEEP.SYNCS 0x989680 ;  /* 0x009896800000895d */ /* 0x004fea0003900000 */
[----:B------:R-:W2:Y:S02]  /*9660*/  @!P0 SYNCS.PHASECHK.TRANS64 P0, [R7+URZ], R4 ;  /* 0x00000004070085a7 */ /* 0x000ea4000800007f */
[----:B--2---:R-:W-:Y:S05]  /*9670*/  @!P0 BRA `(.L_x_195) ;  /* 0xfffffffc00f08947 */ /* 0x004fea000383ffff */
[----:B------:R-:W-:Y:S05]  /*9680*/  BRA `(.L_x_216) ;  /* 0xfffffff800607947 */ /* 0x000fea000383ffff */
.L_x_217:
[----:B------:R-:W-:-:S00]  /*9690*/  BRA `(.L_x_217) ;  /* 0xfffffffc00fc7947 */ /* 0x000fc0000383ffff */
[----:B------:R-:W-:-:S00]  /*96a0*/  NOP ;  /* 0x0000000000007918 */ /* 0x000fc00000000000 */
        /* <DEDUP_REMOVED lines=13> */
.L_x_218:


//--------------------- .nv.global.init           --------------------------
	.section	.nv.global.init,"aw",@progbits
.nv.global.init:
	.type		$str$22,@object
	.size		$str$22,($str$23 - $str$22)
$str$22:
        /*0000*/ 	.byte	0x6b, 0x5f, 0x74, 0x69, 0x6c, 0x65, 0x5f, 0x63, 0x6f, 0x75, 0x6e, 0x74, 0x20, 0x3e, 0x3d, 0x20
        /*0010*/ 	.byte	0x31, 0x00
	.type		$str$23,@object
	.size		$str$23,(__unnamed_1 - $str$23)
$str$23:
        /*0012*/ 	.byte	0x2f, 0x74, 0x6d, 0x70, 0x2f, 0x63, 0x75, 0x74, 0x6c, 0x61, 0x73, 0x73, 0x5f, 0x73, 0x77, 0x65
        /*0022*/ 	.byte	0x65, 0x70, 0x5f, 0x73, 0x72, 0x63, 0x2f, 0x69, 0x6e, 0x63, 0x6c, 0x75, 0x64, 0x65, 0x2f, 0x63
        /*0032*/ 	.byte	0x75, 0x74, 0x6c, 0x61, 0x73, 0x73, 0x2f, 0x67, 0x65, 0x6d, 0x6d, 0x2f, 0x63, 0x6f, 0x6c, 0x6c
        /*0042*/ 	.byte	0x65, 0x63, 0x74, 0x69, 0x76, 0x65, 0x2f, 0x73, 0x6d, 0x39, 0x30, 0x5f, 0x6d, 0x6d, 0x61, 0x5f
        /*0052*/ 	.byte	0x74, 0x6d, 0x61, 0x5f, 0x67, 0x6d, 0x6d, 0x61, 0x5f, 0x73, 0x73, 0x5f, 0x77, 0x61, 0x72, 0x70
        /*0062*/ 	.byte	0x73, 0x70, 0x65, 0x63, 0x69, 0x61, 0x6c, 0x69, 0x7a, 0x65, 0x64, 0x2e, 0x68, 0x70, 0x70, 0x00
	.type		__unnamed_1,@object
	.size		__unnamed_1,(.L_0 - __unnamed_1)
__unnamed_1:
        /*0072*/ 	.byte	0x76, 0x6f, 0x69, 0x64, 0x20, 0x63, 0x75, 0x74, 0x6c, 0x61, 0x73, 0x73, 0x3a, 0x3a, 0x67, 0x65
        /* <DEDUP_REMOVED lines=180> */
        /*0bc2*/ 	.byte	0x74, 0x65, 0x3a, 0x3a, 0x69, 0x64, 0x65, 0x6e, 0x74, 0x69, 0x74, 0x79, 0x5d, 0x00
.L_0:


//--------------------- .nv.shared._ZN7cutlass13device_kernelINS_4gemm6kernel13GemmUniversalIN4cute5tupleIJiiiiEEENS1_10collective13CollectiveMmaINS1_34MainloopSm90TmaGmmaWarpSpecializedILi14ENS5_IJNS4_1CILi2EEENSA_ILi1EEESC_EEENS1_35KernelTmaWarpSpecializedCooperativeEEENS5_IJNSA_ILi192EEENSA_ILi64EEENSA_ILi32EEEEEENS_10bfloat16_tENS5_IJlSC_lEEESK_SL_NS4_8TiledMMAINS4_8MMA_AtomIJNS4_4SM904GMMA27MMA_64x64x16_F32BF16BF16_SSILNSP_5MajorE0ELSR_0ELNSP_7ScaleInE1ELSS_1EEEEEENS4_6LayoutISD_NS5_IJSC_NSA_ILi0EEESW_EEEEENS5_IJNS4_10UnderscoreESZ_SZ_EEEEENS4_13SM90_TMA_LOADENS4_14ComposedLayoutINS4_7SwizzleILi2ELi4ELi3EEENS4_18smem_ptr_flag_bitsILi16EEENSV_INS5_IJNSA_ILi8EEESI_EEENS5_IJSI_SC_EEEEEEEvNS4_8identityENS4_23SM90_TMA_LOAD_MULTICASTES1C_vS1D_EENS_8epilogue10collective6detail29Sm90TmaWarpSpecializedAdapterINS1H_15DefaultEpilogueISK_SL_SL_NS1G_6thread17LinearCombinationISK_Li1EffLNS1L_9ScaleType4KindE0ELNS_15FloatRoundStyleE2ESK_EENS1_15EpilogueDefaultEEEEEvvEEEEvNT_6ParamsE --------------------------
	.section	.nv.shared._ZN7cutlass13device_kernelINS_4gemm6kernel13GemmUniversalIN4cute5tupleIJiiiiEEENS1_10collective13CollectiveMmaINS1_34MainloopSm90TmaGmmaWarpSpecializedILi14ENS5_IJNS4_1CILi2EEENSA_ILi1EEESC_EEENS1_35KernelTmaWarpSpecializedCooperativeEEENS5_IJNSA_ILi192EEENSA_ILi64EEENSA_ILi32EEEEEENS_10bfloat16_tENS5_IJlSC_lEEESK_SL_NS4_8TiledMMAINS4_8MMA_AtomIJNS4_4SM904GMMA27MMA_64x64x16_F32BF16BF16_SSILNSP_5MajorE0ELSR_0ELNSP_7ScaleInE1ELSS_1EEEEEENS4_6LayoutISD_NS5_IJSC_NSA_ILi0EEESW_EEEEENS5_IJNS4_10UnderscoreESZ_SZ_EEEEENS4_13SM90_TMA_LOADENS4_14ComposedLayoutINS4_7SwizzleILi2ELi4ELi3EEENS4_18smem_ptr_flag_bitsILi16EEENSV_INS5_IJNSA_ILi8EEESI_EEENS5_IJSI_SC_EEEEEEEvNS4_8identityENS4_23SM90_TMA_LOAD_MULTICASTES1C_vS1D_EENS_8epilogue10collective6detail29Sm90TmaWarpSpecializedAdapterINS1H_15DefaultEpilogueISK_SL_SL_NS1G_6thread17LinearCombinationISK_Li1EffLNS1L_9ScaleType4KindE0ELNS_15FloatRoundStyleE2ESK_EENS1_15EpilogueDefaultEEEEEvvEEEEvNT_6ParamsE,"aw",@nobits
	.sectionflags	@""
	.align	16
	.zero		1024


//--------------------- .nv.shared.reserved.0     --------------------------
	.section	.nv.shared.reserved.0,"aw",@nobits
	.weak		__nv_reservedSMEM_offset_0_alias
	.size		__nv_reservedSMEM_offset_0_alias, 0, 0
	.other		__nv_reservedSMEM_offset_0_alias,@"STO_CUDA_RESERVED_SHARED STV_DEFAULT"
__nv_reservedSMEM_offset_0_alias:
	.zero		0


//--------------------- .nv.global                --------------------------
	.section	.nv.global,"aw",@nobits
.nv.global:
	.type		_ZN40_INTERNAL_6cd15a91_4_k_cu_1514b4cf_146634cute1_E,@object
	.size		_ZN40_INTERNAL_6cd15a91_4_k_cu_1514b4cf_146634cute1_E,(_ZN40_INTERNAL_6cd15a91_4_k_cu_1514b4cf_146634cuda3std3__45__cpo6cbeginE - _ZN40_INTERNAL_6cd15a91_4_k_cu_1514b4cf_146634cute1_E)
_ZN40_INTERNAL_6cd15a91_4_k_cu_1514b4cf_146634cute1_E:
	.zero		1
	.type		_ZN40_INTERNAL_6cd15a91_4_k_cu_1514b4cf_146634cuda3std3__45__cpo6cbeginE,@object
	.size		_ZN40_INTERNAL_6cd15a91_4_k_cu_1514b4cf_146634cuda3std3__45__cpo6cbeginE,(_ZN40_INTERNAL_6cd15a91_4_k_cu_1514b4cf_146634cuda3std3__48in_placeE - _ZN40_INTERNAL_6cd15a91_4_k_cu_1514b4cf_146634cuda3std3__45__cpo6cbeginE)
_ZN40_INTERNAL_6cd15a91_4_k_cu_1514b4cf_146634cuda3std3__45__cpo6cbeginE:
	.zero		1
	.type		_ZN40_INTERNAL_6cd15a91_4_k_cu_1514b4cf_146634cuda3std3__48in_placeE,@object
	.size		_ZN40_INTERNAL_6cd15a91_4_k_cu_1514b4cf_146634cuda3std3__48in_placeE,(_ZN40_INTERNAL_6cd15a91_4_k_cu_1514b4cf_146634cuda3std6ranges3__45__cpo9iter_moveE - _ZN40_INTERNAL_6cd15a91_4_k_cu_1514b4cf_146634cuda3std3__48in_placeE)
_ZN40_INTERNAL_6cd15a91_4_k_cu_1514b4cf_146634cuda3std3__48in_placeE:
	.zero		1
	.type		_ZN40_INTERNAL_6cd15a91_4_k_cu_1514b4cf_146634cuda3std6ranges3__45__cpo9iter_moveE,@object
	.size		_ZN40_INTERNAL_6cd15a91_4_k_cu_1514b4cf_146634cuda3std6ranges3__45__cpo9iter_moveE,(_ZN40_INTERNAL_6cd15a91_4_k_cu_1514b4cf_146634cuda3std3__45__cpo5beginE - _ZN40_INTERNAL_6cd15a91_4_k_cu_1514b4cf_146634cuda3std6ranges3__45__cpo9iter_moveE)
_ZN40_INTERNAL_6cd15a91_4_k_cu_1514b4cf_146634cuda3std6ranges3__45__cpo9iter_moveE:
	.zero		1
	.type		_ZN40_INTERNAL_6cd15a91_4_k_cu_1514b4cf_146634cuda3std3__45__cpo5beginE,@object
	.size		_ZN40_INTERNAL_6cd15a91_4_k_cu_1514b4cf_146634cuda3std3__45__cpo5beginE,(_ZN40_INTERNAL_6cd15a91_4_k_cu_1514b4cf_146634cuda3std3__442_GLOBAL__N__6cd15a91_4_k_cu_1514b4cf_146636ignoreE - _ZN40_INTERNAL_6cd15a91_4_k_cu_1514b4cf_146634cuda3std3__45__cpo5beginE)
_ZN40_INTERNAL_6cd15a91_4_k_cu_1514b4cf_146634cuda3std3__45__cpo5beginE:
	.zero		1
	.type		_ZN40_INTERNAL_6cd15a91_4_k_cu_1514b4cf_146634cuda3std3__442_GLOBAL__N__6cd15a91_4_k_cu_1514b4cf_146636ignoreE,@object
	.size		_ZN40_INTERNAL_6cd15a91_4_k_cu_1514b4cf_146634cuda3std3__442_GLOBAL__N__6cd15a91_4_k_cu_1514b4cf_146636ignoreE,(_ZN40_INTERNAL_6cd15a91_4_k_cu_1514b4cf_146634cute7productE - _ZN40_INTERNAL_6cd15a91_4_k_cu_1514b4cf_146634cuda3std3__442_GLOBAL__N__6cd15a91_4_k_cu_1514b4cf_146636ignoreE)
_ZN40_INTERNAL_6cd15a91_4_k_cu_1514b4cf_146634cuda3std3__442_GLOBAL__N__6cd15a91_4_k_cu_1514b4cf_146636ignoreE:
	.zero		1
	.type		_ZN40_INTERNAL_6cd15a91_4_k_cu_1514b4cf_146634cute7productE,@object
	.size		_ZN40_INTERNAL_6cd15a91_4_k_cu_1514b4cf_146634cute7productE,(_ZN40_INTERNAL_6cd15a91_4_k_cu_1514b4cf_146634cuda3std3__45__cpo3endE - _ZN40_INTERNAL_6cd15a91_4_k_cu_1514b4cf_146634cute7productE)
_ZN40_INTERNAL_6cd15a91_4_k_cu_1514b4cf_146634cute7productE:
	.zero		1
	.type		_ZN40_INTERNAL_6cd15a91_4_k_cu_1514b4cf_146634cuda3std3__45__cpo3endE,@object
	.size		_ZN40_INTERNAL_6cd15a91_4_k_cu_1514b4cf_146634cuda3std3__45__cpo3endE,(_ZN40_INTERNAL_6cd15a91_4_k_cu_1514b4cf_146634cuda3std3__419piecewise_constructE - _ZN40_INTERNAL_6cd15a91_4_k_cu_1514b4cf_146634cuda3std3__45__cpo3endE)
_ZN40_INTERNAL_6cd15a91_4_k_cu_1514b4cf_146634cuda3std3__45__cpo3endE:
	.zero		1
	.type		_ZN40_INTERNAL_6cd15a91_4_k_cu_1514b4cf_146634cuda3std3__419piecewise_constructE,@object
	.size		_ZN40_INTERNAL_6cd15a91_4_k_cu_1514b4cf_146634cuda3std3__419piecewise_constructE,(_ZN40_INTERNAL_6cd15a91_4_k_cu_1514b4cf_146634cuda3std3__45__cpo4cendE - _ZN40_INTERNAL_6cd15a91_4_k_cu_1514b4cf_146634cuda3std3__419piecewise_constructE)
_ZN40_INTERNAL_6cd15a91_4_k_cu_1514b4cf_146634cuda3std3__419piecewise_constructE:
	.zero		1
	.type		_ZN40_INTERNAL_6cd15a91_4_k_cu_1514b4cf_146634cuda3std3__45__cpo4cendE,@object
	.size		_ZN40_INTERNAL_6cd15a91_4_k_cu_1514b4cf_146634cuda3std3__45__cpo4cendE,(_ZN40_INTERNAL_6cd15a91_4_k_cu_1514b4cf_146634cuda3std6ranges3__45__cpo4swapE - _ZN40_INTERNAL_6cd15a91_4_k_cu_1514b4cf_146634cuda3std3__45__cpo4cendE)
_ZN40_INTERNAL_6cd15a91_4_k_cu_1514b4cf_146634cuda3std3__45__cpo4cendE:
	.zero		1
	.type		_ZN40_INTERNAL_6cd15a91_4_k_cu_1514b4cf_146634cuda3std6ranges3__45__cpo4swapE,@object
	.size		_ZN40_INTERNAL_6cd15a91_4_k_cu_1514b4cf_146634cuda3std6ranges3__45__cpo4swapE,(.L_8 - _ZN40_INTERNAL_6cd15a91_4_k_cu_1514b4cf_146634cuda3std6ranges3__45__cpo4swapE)
_ZN40_INTERNAL_6cd15a91_4_k_cu_1514b4cf_146634cuda3std6ranges3__45__cpo4swapE:
	.zero		1
.L_8:


//--------------------- .nv.constant0._ZN7cutlass13device_kernelINS_4gemm6kernel13GemmUniversalIN4cute5tupleIJiiiiEEENS1_10collective13CollectiveMmaINS1_34MainloopSm90TmaGmmaWarpSpecializedILi14ENS5_IJNS4_1CILi2EEENSA_ILi1EEESC_EEENS1_35KernelTmaWarpSpecializedCooperativeEEENS5_IJNSA_ILi192EEENSA_ILi64EEENSA_ILi32EEEEEENS_10bfloat16_tENS5_IJlSC_lEEESK_SL_NS4_8TiledMMAINS4_8MMA_AtomIJNS4_4SM904GMMA27MMA_64x64x16_F32BF16BF16_SSILNSP_5MajorE0ELSR_0ELNSP_7ScaleInE1ELSS_1EEEEEENS4_6LayoutISD_NS5_IJSC_NSA_ILi0EEESW_EEEEENS5_IJNS4_10UnderscoreESZ_SZ_EEEEENS4_13SM90_TMA_LOADENS4_14ComposedLayoutINS4_7SwizzleILi2ELi4ELi3EEENS4_18smem_ptr_flag_bitsILi16EEENSV_INS5_IJNSA_ILi8EEESI_EEENS5_IJSI_SC_EEEEEEEvNS4_8identityENS4_23SM90_TMA_LOAD_MULTICASTES1C_vS1D_EENS_8epilogue10collective6detail29Sm90TmaWarpSpecializedAdapterINS1H_15DefaultEpilogueISK_SL_SL_NS1G_6thread17LinearCombinationISK_Li1EffLNS1L_9ScaleType4KindE0ELNS_15FloatRoundStyleE2ESK_EENS1_15EpilogueDefaultEEEEEvvEEEEvNT_6ParamsE --------------------------
	.section	.nv.constant0._ZN7cutlass13device_kernelINS_4gemm6kernel13GemmUniversalIN4cute5tupleIJiiiiEEENS1_10collective13CollectiveMmaINS1_34MainloopSm90TmaGmmaWarpSpecializedILi14ENS5_IJNS4_1CILi2EEENSA_ILi1EEESC_EEENS1_35KernelTmaWarpSpecializedCooperativeEEENS5_IJNSA_ILi192EEENSA_ILi64EEENSA_ILi32EEEEEENS_10bfloat16_tENS5_IJlSC_lEEESK_SL_NS4_8TiledMMAINS4_8MMA_AtomIJNS4_4SM904GMMA27MMA_64x64x16_F32BF16BF16_SSILNSP_5MajorE0ELSR_0ELNSP_7ScaleInE1ELSS_1EEEEEENS4_6LayoutISD_NS5_IJSC_NSA_ILi0EEESW_EEEEENS5_IJNS4_10UnderscoreESZ_SZ_EEEEENS4_13SM90_TMA_LOADENS4_14ComposedLayoutINS4_7SwizzleILi2ELi4ELi3EEENS4_18smem_ptr_flag_bitsILi16EEENSV_INS5_IJNSA_ILi8EEESI_EEENS5_IJSI_SC_EEEEEEEvNS4_8identityENS4_23SM90_TMA_LOAD_MULTICASTES1C_vS1D_EENS_8epilogue10collective6detail29Sm90TmaWarpSpecializedAdapterINS1H_15DefaultEpilogueISK_SL_SL_NS1G_6thread17LinearCombinationISK_Li1EffLNS1L_9ScaleType4KindE0ELNS_15FloatRoundStyleE2ESK_EENS1_15EpilogueDefaultEEEEEvvEEEEvNT_6ParamsE,"a",@progbits
	.sectionflags	@""
	.align	4
.nv.constant0._ZN7cutlass13device_kernelINS_4gemm6kernel13GemmUniversalIN4cute5tupleIJiiiiEEENS1_10collective13CollectiveMmaINS1_34MainloopSm90TmaGmmaWarpSpecializedILi14ENS5_IJNS4_1CILi2EEENSA_ILi1EEESC_EEENS1_35KernelTmaWarpSpecializedCooperativeEEENS5_IJNSA_ILi192EEENSA_ILi64EEENSA_ILi32EEEEEENS_10bfloat16_tENS5_IJlSC_lEEESK_SL_NS4_8TiledMMAINS4_8MMA_AtomIJNS4_4SM904GMMA27MMA_64x64x16_F32BF16BF16_SSILNSP_5MajorE0ELSR_0ELNSP_7ScaleInE1ELSS_1EEEEEENS4_6LayoutISD_NS5_IJSC_NSA_ILi0EEESW_EEEEENS5_IJNS4_10UnderscoreESZ_SZ_EEEEENS4_13SM90_TMA_LOADENS4_14ComposedLayoutINS4_7SwizzleILi2ELi4ELi3EEENS4_18smem_ptr_flag_bitsILi16EEENSV_INS5_IJNSA_ILi8EEESI_EEENS5_IJSI_SC_EEEEEEEvNS4_8identityENS4_23SM90_TMA_LOAD_MULTICASTES1C_vS1D_EENS_8epilogue10collective6detail29Sm90TmaWarpSpecializedAdapterINS1H_15DefaultEpilogueISK_SL_SL_NS1G_6thread17LinearCombinationISK_Li1EffLNS1L_9ScaleType4KindE0ELNS_15FloatRoundStyleE2ESK_EENS1_15EpilogueDefaultEEEEEvvEEEEvNT_6ParamsE:
	.zero		1664


//--------------------- SYMBOLS --------------------------

	.type		.nv.reservedSmem.offset0,@object
	.size		.nv.reservedSmem.offset0,0x4
	.type		__assertfail,@function
